//
// Generated by NVIDIA NVVM Compiler
//
// Compiler Build ID: CL-36424714
// Cuda compilation tools, release 13.0, V13.0.88
// Based on NVVM 20.0.0
//

.version 9.0
.target sm_100
.address_size 64

	// .globl	_Z20get_patch_similarityllllPKdPd
.extern .shared .align 16 .b8 shared_memory[];

.visible .entry _Z20get_patch_similarityllllPKdPd(
	.param .u64 _Z20get_patch_similarityllllPKdPd_param_0,
	.param .u64 _Z20get_patch_similarityllllPKdPd_param_1,
	.param .u64 _Z20get_patch_similarityllllPKdPd_param_2,
	.param .u64 _Z20get_patch_similarityllllPKdPd_param_3,
	.param .u64 .ptr .align 1 _Z20get_patch_similarityllllPKdPd_param_4,
	.param .u64 .ptr .align 1 _Z20get_patch_similarityllllPKdPd_param_5
)
{
	.reg .pred 	%p<9>;
	.reg .b32 	%r<13>;
	.reg .b64 	%rd<86>;
	.reg .b64 	%fd<19>;

	ld.param.u64 	%rd11, [_Z20get_patch_similarityllllPKdPd_param_0];
	ld.param.u64 	%rd12, [_Z20get_patch_similarityllllPKdPd_param_1];
	ld.param.u64 	%rd13, [_Z20get_patch_similarityllllPKdPd_param_2];
	mov.u32 	%r1, %ctaid.y;
	mov.u32 	%r2, %ntid.y;
	mov.u32 	%r3, %tid.y;
	mad.lo.s32 	%r4, %r1, %r2, %r3;
	cvt.u64.u32 	%rd1, %r4;
	mov.u32 	%r5, %ctaid.x;
	mov.u32 	%r6, %ntid.x;
	mov.u32 	%r7, %tid.x;
	mad.lo.s32 	%r8, %r5, %r6, %r7;
	cvt.u64.u32 	%rd2, %r8;
	mov.u32 	%r9, %ctaid.z;
	mov.u32 	%r10, %ntid.z;
	mov.u32 	%r11, %tid.z;
	mad.lo.s32 	%r12, %r9, %r10, %r11;
	cvt.u64.u32 	%rd3, %r12;
	setp.le.s64 	%p1, %rd11, %rd1;
	setp.le.s64 	%p2, %rd12, %rd2;
	or.pred  	%p3, %p1, %p2;
	setp.le.s64 	%p4, %rd13, %rd3;
	or.pred  	%p5, %p3, %p4;
	@%p5 bra 	$L__BB0_8;
	ld.param.u64 	%rd81, [_Z20get_patch_similarityllllPKdPd_param_4];
	ld.param.u64 	%rd75, [_Z20get_patch_similarityllllPKdPd_param_3];
	ld.param.u64 	%rd74, [_Z20get_patch_similarityllllPKdPd_param_0];
	not.b64 	%rd17, %rd75;
	add.s64 	%rd4, %rd17, %rd2;
	add.s64 	%rd5, %rd17, %rd3;
	add.s64 	%rd18, %rd75, %rd2;
	sub.s64 	%rd19, %rd18, %rd12;
	add.s64 	%rd20, %rd75, %rd3;
	sub.s64 	%rd21, %rd20, %rd13;
	max.s64 	%rd22, %rd19, %rd21;
	max.s64 	%rd23, %rd22, -1;
	not.b64 	%rd6, %rd23;
	add.s64 	%rd24, %rd75, %rd1;
	add.s64 	%rd25, %rd74, -1;
	min.s64 	%rd7, %rd24, %rd25;
	add.s64 	%rd26, %rd18, %rd6;
	mul.lo.s64 	%rd8, %rd13, %rd12;
	mul.lo.s64 	%rd9, %rd26, %rd13;
	sub.s64 	%rd10, %rd20, %rd23;
	mad.lo.s64 	%rd27, %rd8, %rd7, %rd10;
	add.s64 	%rd28, %rd27, %rd9;
	cvta.to.global.u64 	%rd29, %rd81;
	shl.b64 	%rd30, %rd28, 3;
	add.s64 	%rd31, %rd29, %rd30;
	ld.global.f64 	%fd1, [%rd31+-8];
	or.b64  	%rd32, %rd4, %rd5;
	setp.lt.s64 	%p6, %rd32, 0;
	mov.f64 	%fd16, 0d0000000000000000;
	@%p6 bra 	$L__BB0_3;
	ld.param.u64 	%rd82, [_Z20get_patch_similarityllllPKdPd_param_4];
	mad.lo.s64 	%rd33, %rd4, %rd13, %rd5;
	mad.lo.s64 	%rd34, %rd8, %rd7, %rd33;
	cvta.to.global.u64 	%rd35, %rd82;
	shl.b64 	%rd36, %rd34, 3;
	add.s64 	%rd37, %rd35, %rd36;
	ld.global.f64 	%fd16, [%rd37];
$L__BB0_3:
	ld.param.u64 	%rd76, [_Z20get_patch_similarityllllPKdPd_param_3];
	not.b64 	%rd38, %rd76;
	add.s64 	%rd39, %rd38, %rd1;
	setp.lt.s64 	%p7, %rd39, 0;
	mov.f64 	%fd17, 0d0000000000000000;
	@%p7 bra 	$L__BB0_5;
	ld.param.u64 	%rd83, [_Z20get_patch_similarityllllPKdPd_param_4];
	ld.param.u64 	%rd77, [_Z20get_patch_similarityllllPKdPd_param_3];
	not.b64 	%rd40, %rd77;
	add.s64 	%rd41, %rd40, %rd1;
	mad.lo.s64 	%rd42, %rd8, %rd41, %rd10;
	add.s64 	%rd43, %rd42, %rd9;
	cvta.to.global.u64 	%rd44, %rd83;
	shl.b64 	%rd45, %rd43, 3;
	add.s64 	%rd46, %rd44, %rd45;
	ld.global.f64 	%fd17, [%rd46+-8];
$L__BB0_5:
	ld.param.u64 	%rd78, [_Z20get_patch_similarityllllPKdPd_param_3];
	not.b64 	%rd47, %rd78;
	add.s64 	%rd48, %rd47, %rd1;
	or.b64  	%rd49, %rd48, %rd4;
	or.b64  	%rd50, %rd49, %rd5;
	setp.lt.s64 	%p8, %rd50, 0;
	mov.f64 	%fd18, 0d0000000000000000;
	@%p8 bra 	$L__BB0_7;
	ld.param.u64 	%rd84, [_Z20get_patch_similarityllllPKdPd_param_4];
	ld.param.u64 	%rd79, [_Z20get_patch_similarityllllPKdPd_param_3];
	not.b64 	%rd51, %rd79;
	add.s64 	%rd52, %rd51, %rd1;
	mad.lo.s64 	%rd53, %rd52, %rd12, %rd4;
	mad.lo.s64 	%rd54, %rd53, %rd13, %rd5;
	cvta.to.global.u64 	%rd55, %rd84;
	shl.b64 	%rd56, %rd54, 3;
	add.s64 	%rd57, %rd55, %rd56;
	ld.global.f64 	%fd18, [%rd57];
$L__BB0_7:
	ld.param.u64 	%rd85, [_Z20get_patch_similarityllllPKdPd_param_5];
	ld.param.u64 	%rd80, [_Z20get_patch_similarityllllPKdPd_param_3];
	add.f64 	%fd11, %fd1, %fd18;
	sub.f64 	%fd12, %fd11, %fd16;
	sub.f64 	%fd13, %fd12, %fd17;
	not.b64 	%rd58, %rd80;
	add.s64 	%rd59, %rd58, %rd1;
	max.s64 	%rd60, %rd59, -1;
	sub.s64 	%rd61, %rd7, %rd60;
	shl.b64 	%rd62, %rd80, 1;
	min.s64 	%rd63, %rd4, %rd5;
	min.s64 	%rd64, %rd63, -1;
	add.s64 	%rd65, %rd62, %rd64;
	add.s64 	%rd66, %rd65, %rd6;
	add.s64 	%rd67, %rd66, 2;
	mul.lo.s64 	%rd68, %rd67, %rd61;
	cvt.rn.f64.s64 	%fd14, %rd68;
	div.rn.f64 	%fd15, %fd13, %fd14;
	mad.lo.s64 	%rd69, %rd12, %rd1, %rd2;
	mad.lo.s64 	%rd70, %rd69, %rd13, %rd3;
	cvta.to.global.u64 	%rd71, %rd85;
	shl.b64 	%rd72, %rd70, 3;
	add.s64 	%rd73, %rd71, %rd72;
	st.global.f64 	[%rd73], %fd15;
$L__BB0_8:
	ret;

}
	// .globl	_Z26get_patch_similarity_naivellllPKdPd
.visible .entry _Z26get_patch_similarity_naivellllPKdPd(
	.param .u64 _Z26get_patch_similarity_naivellllPKdPd_param_0,
	.param .u64 _Z26get_patch_similarity_naivellllPKdPd_param_1,
	.param .u64 _Z26get_patch_similarity_naivellllPKdPd_param_2,
	.param .u64 _Z26get_patch_similarity_naivellllPKdPd_param_3,
	.param .u64 .ptr .align 1 _Z26get_patch_similarity_naivellllPKdPd_param_4,
	.param .u64 .ptr .align 1 _Z26get_patch_similarity_naivellllPKdPd_param_5
)
{
	.reg .pred 	%p<140>;
	.reg .b32 	%r<14>;
	.reg .b64 	%rd<80>;
	.reg .b64 	%fd<131>;

	ld.param.u64 	%rd36, [_Z26get_patch_similarity_naivellllPKdPd_param_0];
	ld.param.u64 	%rd37, [_Z26get_patch_similarity_naivellllPKdPd_param_1];
	ld.param.u64 	%rd38, [_Z26get_patch_similarity_naivellllPKdPd_param_2];
	ld.param.u64 	%rd39, [_Z26get_patch_similarity_naivellllPKdPd_param_3];
	ld.param.u64 	%rd40, [_Z26get_patch_similarity_naivellllPKdPd_param_4];
	ld.param.u64 	%rd41, [_Z26get_patch_similarity_naivellllPKdPd_param_5];
	mov.u32 	%r3, %ctaid.y;
	mov.u32 	%r4, %ntid.y;
	mul.lo.s32 	%r1, %r3, %r4;
	mov.u32 	%r2, %tid.y;
	add.s32 	%r5, %r1, %r2;
	cvt.u64.u32 	%rd1, %r5;
	mov.u32 	%r6, %ctaid.x;
	mov.u32 	%r7, %ntid.x;
	mov.u32 	%r8, %tid.x;
	mad.lo.s32 	%r9, %r6, %r7, %r8;
	cvt.u64.u32 	%rd2, %r9;
	mov.u32 	%r10, %ctaid.z;
	mov.u32 	%r11, %ntid.z;
	mov.u32 	%r12, %tid.z;
	mad.lo.s32 	%r13, %r10, %r11, %r12;
	cvt.u64.u32 	%rd3, %r13;
	setp.le.s64 	%p2, %rd36, %rd1;
	setp.le.s64 	%p3, %rd37, %rd2;
	or.pred  	%p4, %p2, %p3;
	setp.le.s64 	%p5, %rd38, %rd3;
	or.pred  	%p6, %p4, %p5;
	@%p6 bra 	$L__BB1_45;
	sub.s64 	%rd74, %rd1, %rd39;
	add.s64 	%rd42, %rd39, %rd1;
	setp.gt.s64 	%p7, %rd74, %rd42;
	mov.f64 	%fd130, 0d7FF8000000000000;
	@%p7 bra 	$L__BB1_44;
	sub.s64 	%rd5, %rd2, %rd39;
	add.s64 	%rd6, %rd39, %rd2;
	sub.s64 	%rd7, %rd3, %rd2;
	mad.lo.s64 	%rd43, %rd37, %rd1, %rd2;
	mad.lo.s64 	%rd44, %rd43, %rd38, %rd3;
	cvta.to.global.u64 	%rd45, %rd40;
	shl.b64 	%rd46, %rd44, 3;
	add.s64 	%rd8, %rd45, %rd46;
	cvt.u64.u32 	%rd47, %r1;
	add.s64 	%rd48, %rd39, %rd47;
	cvt.u64.u32 	%rd49, %r2;
	add.s64 	%rd9, %rd48, %rd49;
	shl.b64 	%rd10, %rd39, 1;
	and.b64  	%rd11, %rd39, 1;
	neg.s64 	%rd12, %rd39;
	mov.f64 	%fd120, 0d0000000000000000;
	mov.f64 	%fd121, %fd120;
$L__BB1_3:
	mov.u64 	%rd13, %rd74;
	setp.gt.s64 	%p8, %rd5, %rd6;
	@%p8 bra 	$L__BB1_42;
	setp.lt.u64 	%p9, %rd10, 7;
	setp.ge.s64 	%p10, %rd13, %rd36;
	setp.lt.s64 	%p11, %rd13, 0;
	or.pred  	%p1, %p10, %p11;
	mov.u64 	%rd78, %rd5;
	@%p9 bra 	$L__BB1_24;
	add.s64 	%rd50, %rd10, 1;
	and.b64  	%rd75, %rd50, -8;
	mov.u64 	%rd76, %rd12;
$L__BB1_6:
	.pragma "nounroll";
	add.s64 	%rd17, %rd2, %rd76;
	add.s64 	%rd18, %rd3, %rd76;
	setp.ge.s64 	%p12, %rd17, %rd37;
	setp.lt.s64 	%p13, %rd17, 0;
	or.pred  	%p14, %p12, %p13;
	or.pred  	%p15, %p14, %p1;
	setp.lt.s64 	%p16, %rd18, 0;
	setp.ge.s64 	%p17, %rd18, %rd38;
	or.pred  	%p18, %p16, %p17;
	or.pred  	%p20, %p15, %p18;
	@%p20 bra 	$L__BB1_8;
	ld.global.f64 	%fd75, [%rd8];
	add.f64 	%fd121, %fd121, %fd75;
	add.f64 	%fd120, %fd120, 0d3FF0000000000000;
$L__BB1_8:
	add.s64 	%rd51, %rd18, 1;
	add.s64 	%rd19, %rd17, 1;
	setp.ge.s64 	%p21, %rd19, %rd37;
	setp.lt.s64 	%p22, %rd19, 0;
	or.pred  	%p23, %p21, %p22;
	or.pred  	%p24, %p23, %p1;
	setp.lt.s64 	%p25, %rd51, 0;
	setp.ge.s64 	%p26, %rd51, %rd38;
	or.pred  	%p27, %p25, %p26;
	or.pred  	%p28, %p24, %p27;
	@%p28 bra 	$L__BB1_10;
	ld.global.f64 	%fd76, [%rd8];
	add.f64 	%fd121, %fd121, %fd76;
	add.f64 	%fd120, %fd120, 0d3FF0000000000000;
$L__BB1_10:
	add.s64 	%rd52, %rd18, 2;
	add.s64 	%rd20, %rd19, 1;
	setp.ge.s64 	%p29, %rd20, %rd37;
	setp.lt.s64 	%p30, %rd20, 0;
	or.pred  	%p31, %p29, %p30;
	or.pred  	%p32, %p31, %p1;
	setp.lt.s64 	%p33, %rd52, 0;
	setp.ge.s64 	%p34, %rd52, %rd38;
	or.pred  	%p35, %p33, %p34;
	or.pred  	%p36, %p32, %p35;
	@%p36 bra 	$L__BB1_12;
	ld.global.f64 	%fd77, [%rd8];
	add.f64 	%fd121, %fd121, %fd77;
	add.f64 	%fd120, %fd120, 0d3FF0000000000000;
$L__BB1_12:
	add.s64 	%rd53, %rd18, 3;
	add.s64 	%rd21, %rd20, 1;
	setp.ge.s64 	%p37, %rd21, %rd37;
	setp.lt.s64 	%p38, %rd21, 0;
	or.pred  	%p39, %p37, %p38;
	or.pred  	%p40, %p39, %p1;
	setp.lt.s64 	%p41, %rd53, 0;
	setp.ge.s64 	%p42, %rd53, %rd38;
	or.pred  	%p43, %p41, %p42;
	or.pred  	%p44, %p40, %p43;
	@%p44 bra 	$L__BB1_14;
	ld.global.f64 	%fd78, [%rd8];
	add.f64 	%fd121, %fd121, %fd78;
	add.f64 	%fd120, %fd120, 0d3FF0000000000000;
$L__BB1_14:
	add.s64 	%rd54, %rd18, 4;
	add.s64 	%rd22, %rd21, 1;
	setp.ge.s64 	%p45, %rd22, %rd37;
	setp.lt.s64 	%p46, %rd22, 0;
	or.pred  	%p47, %p45, %p46;
	or.pred  	%p48, %p47, %p1;
	setp.lt.s64 	%p49, %rd54, 0;
	setp.ge.s64 	%p50, %rd54, %rd38;
	or.pred  	%p51, %p49, %p50;
	or.pred  	%p52, %p48, %p51;
	@%p52 bra 	$L__BB1_16;
	ld.global.f64 	%fd79, [%rd8];
	add.f64 	%fd121, %fd121, %fd79;
	add.f64 	%fd120, %fd120, 0d3FF0000000000000;
$L__BB1_16:
	add.s64 	%rd55, %rd18, 5;
	add.s64 	%rd23, %rd22, 1;
	setp.ge.s64 	%p53, %rd23, %rd37;
	setp.lt.s64 	%p54, %rd23, 0;
	or.pred  	%p55, %p53, %p54;
	or.pred  	%p56, %p55, %p1;
	setp.lt.s64 	%p57, %rd55, 0;
	setp.ge.s64 	%p58, %rd55, %rd38;
	or.pred  	%p59, %p57, %p58;
	or.pred  	%p60, %p56, %p59;
	@%p60 bra 	$L__BB1_18;
	ld.global.f64 	%fd80, [%rd8];
	add.f64 	%fd121, %fd121, %fd80;
	add.f64 	%fd120, %fd120, 0d3FF0000000000000;
$L__BB1_18:
	add.s64 	%rd56, %rd18, 6;
	add.s64 	%rd24, %rd23, 1;
	setp.ge.s64 	%p61, %rd24, %rd37;
	setp.lt.s64 	%p62, %rd24, 0;
	or.pred  	%p63, %p61, %p62;
	or.pred  	%p64, %p63, %p1;
	setp.lt.s64 	%p65, %rd56, 0;
	setp.ge.s64 	%p66, %rd56, %rd38;
	or.pred  	%p67, %p65, %p66;
	or.pred  	%p68, %p64, %p67;
	@%p68 bra 	$L__BB1_20;
	ld.global.f64 	%fd81, [%rd8];
	add.f64 	%fd121, %fd121, %fd81;
	add.f64 	%fd120, %fd120, 0d3FF0000000000000;
$L__BB1_20:
	add.s64 	%rd57, %rd18, 7;
	add.s64 	%rd58, %rd24, 1;
	setp.ge.s64 	%p69, %rd58, %rd37;
	setp.lt.s64 	%p70, %rd58, 0;
	or.pred  	%p71, %p69, %p70;
	or.pred  	%p72, %p71, %p1;
	setp.lt.s64 	%p73, %rd57, 0;
	setp.ge.s64 	%p74, %rd57, %rd38;
	or.pred  	%p75, %p73, %p74;
	or.pred  	%p76, %p72, %p75;
	@%p76 bra 	$L__BB1_22;
	ld.global.f64 	%fd82, [%rd8];
	add.f64 	%fd121, %fd121, %fd82;
	add.f64 	%fd120, %fd120, 0d3FF0000000000000;
$L__BB1_22:
	add.s64 	%rd76, %rd76, 8;
	add.s64 	%rd75, %rd75, -8;
	setp.ne.s64 	%p77, %rd75, 0;
	@%p77 bra 	$L__BB1_6;
	add.s64 	%rd78, %rd2, %rd76;
$L__BB1_24:
	and.b64  	%rd59, %rd10, 6;
	setp.lt.u64 	%p78, %rd59, 3;
	@%p78 bra 	$L__BB1_34;
	add.s64 	%rd29, %rd7, %rd78;
	setp.ge.s64 	%p79, %rd78, %rd37;
	setp.lt.s64 	%p80, %rd78, 0;
	or.pred  	%p81, %p79, %p80;
	or.pred  	%p82, %p81, %p1;
	setp.lt.s64 	%p83, %rd29, 0;
	setp.ge.s64 	%p84, %rd29, %rd38;
	or.pred  	%p85, %p83, %p84;
	or.pred  	%p87, %p82, %p85;
	@%p87 bra 	$L__BB1_27;
	ld.global.f64 	%fd83, [%rd8];
	add.f64 	%fd121, %fd121, %fd83;
	add.f64 	%fd120, %fd120, 0d3FF0000000000000;
$L__BB1_27:
	add.s64 	%rd60, %rd78, 1;
	add.s64 	%rd61, %rd29, 1;
	setp.ge.s64 	%p88, %rd60, %rd37;
	setp.lt.s64 	%p89, %rd60, 0;
	or.pred  	%p90, %p88, %p89;
	or.pred  	%p91, %p90, %p1;
	setp.lt.s64 	%p92, %rd61, 0;
	setp.ge.s64 	%p93, %rd61, %rd38;
	or.pred  	%p94, %p92, %p93;
	or.pred  	%p95, %p91, %p94;
	@%p95 bra 	$L__BB1_29;
	ld.global.f64 	%fd84, [%rd8];
	add.f64 	%fd121, %fd121, %fd84;
	add.f64 	%fd120, %fd120, 0d3FF0000000000000;
$L__BB1_29:
	add.s64 	%rd62, %rd78, 2;
	add.s64 	%rd63, %rd29, 2;
	setp.ge.s64 	%p96, %rd62, %rd37;
	setp.lt.s64 	%p97, %rd62, 0;
	or.pred  	%p98, %p96, %p97;
	or.pred  	%p99, %p98, %p1;
	setp.lt.s64 	%p100, %rd63, 0;
	setp.ge.s64 	%p101, %rd63, %rd38;
	or.pred  	%p102, %p100, %p101;
	or.pred  	%p103, %p99, %p102;
	@%p103 bra 	$L__BB1_31;
	ld.global.f64 	%fd85, [%rd8];
	add.f64 	%fd121, %fd121, %fd85;
	add.f64 	%fd120, %fd120, 0d3FF0000000000000;
$L__BB1_31:
	add.s64 	%rd64, %rd78, 3;
	add.s64 	%rd65, %rd29, 3;
	setp.ge.s64 	%p104, %rd64, %rd37;
	setp.lt.s64 	%p105, %rd64, 0;
	or.pred  	%p106, %p104, %p105;
	or.pred  	%p107, %p106, %p1;
	setp.lt.s64 	%p108, %rd65, 0;
	setp.ge.s64 	%p109, %rd65, %rd38;
	or.pred  	%p110, %p108, %p109;
	or.pred  	%p111, %p107, %p110;
	@%p111 bra 	$L__BB1_33;
	ld.global.f64 	%fd86, [%rd8];
	add.f64 	%fd121, %fd121, %fd86;
	add.f64 	%fd120, %fd120, 0d3FF0000000000000;
$L__BB1_33:
	add.s64 	%rd78, %rd78, 4;
$L__BB1_34:
	setp.eq.s64 	%p112, %rd11, 0;
	@%p112 bra 	$L__BB1_40;
	add.s64 	%rd32, %rd7, %rd78;
	setp.ge.s64 	%p113, %rd78, %rd37;
	setp.lt.s64 	%p114, %rd78, 0;
	or.pred  	%p115, %p113, %p114;
	or.pred  	%p116, %p115, %p1;
	setp.lt.s64 	%p117, %rd32, 0;
	setp.ge.s64 	%p118, %rd32, %rd38;
	or.pred  	%p119, %p117, %p118;
	or.pred  	%p121, %p116, %p119;
	@%p121 bra 	$L__BB1_37;
	ld.global.f64 	%fd87, [%rd8];
	add.f64 	%fd121, %fd121, %fd87;
	add.f64 	%fd120, %fd120, 0d3FF0000000000000;
$L__BB1_37:
	add.s64 	%rd66, %rd78, 1;
	add.s64 	%rd67, %rd32, 1;
	setp.ge.s64 	%p122, %rd66, %rd37;
	setp.lt.s64 	%p123, %rd66, 0;
	or.pred  	%p124, %p122, %p123;
	or.pred  	%p125, %p124, %p1;
	setp.lt.s64 	%p126, %rd67, 0;
	setp.ge.s64 	%p127, %rd67, %rd38;
	or.pred  	%p128, %p126, %p127;
	or.pred  	%p129, %p125, %p128;
	@%p129 bra 	$L__BB1_39;
	ld.global.f64 	%fd88, [%rd8];
	add.f64 	%fd121, %fd121, %fd88;
	add.f64 	%fd120, %fd120, 0d3FF0000000000000;
$L__BB1_39:
	add.s64 	%rd78, %rd78, 2;
$L__BB1_40:
	add.s64 	%rd68, %rd7, %rd78;
	setp.ge.s64 	%p130, %rd78, %rd37;
	setp.lt.s64 	%p131, %rd78, 0;
	or.pred  	%p132, %p130, %p131;
	or.pred  	%p133, %p132, %p1;
	setp.lt.s64 	%p134, %rd68, 0;
	setp.ge.s64 	%p135, %rd68, %rd38;
	or.pred  	%p136, %p134, %p135;
	or.pred  	%p138, %p133, %p136;
	@%p138 bra 	$L__BB1_42;
	ld.global.f64 	%fd89, [%rd8];
	add.f64 	%fd121, %fd121, %fd89;
	add.f64 	%fd120, %fd120, 0d3FF0000000000000;
$L__BB1_42:
	add.s64 	%rd74, %rd13, 1;
	setp.ne.s64 	%p139, %rd13, %rd9;
	@%p139 bra 	$L__BB1_3;
	div.rn.f64 	%fd130, %fd121, %fd120;
$L__BB1_44:
	mad.lo.s64 	%rd69, %rd37, %rd1, %rd2;
	mad.lo.s64 	%rd70, %rd69, %rd38, %rd3;
	cvta.to.global.u64 	%rd71, %rd41;
	shl.b64 	%rd72, %rd70, 3;
	add.s64 	%rd73, %rd71, %rd72;
	st.global.f64 	[%rd73], %fd130;
$L__BB1_45:
	ret;

}
	// .globl	_Z10find_costslllldPKdPc
.visible .entry _Z10find_costslllldPKdPc(
	.param .u64 _Z10find_costslllldPKdPc_param_0,
	.param .u64 _Z10find_costslllldPKdPc_param_1,
	.param .u64 _Z10find_costslllldPKdPc_param_2,
	.param .u64 _Z10find_costslllldPKdPc_param_3,
	.param .f64 _Z10find_costslllldPKdPc_param_4,
	.param .u64 .ptr .align 1 _Z10find_costslllldPKdPc_param_5,
	.param .u64 .ptr .align 1 _Z10find_costslllldPKdPc_param_6
)
{
	.local .align 8 .b8 	__local_depot2[24];
	.reg .b64 	%SP;
	.reg .b64 	%SPL;
	.reg .pred 	%p<60>;
	.reg .b16 	%rs<16>;
	.reg .b32 	%r<62>;
	.reg .b64 	%rd<89>;
	.reg .b64 	%fd<74>;

	mov.u64 	%SPL, __local_depot2;
	ld.param.u64 	%rd29, [_Z10find_costslllldPKdPc_param_0];
	ld.param.u64 	%rd30, [_Z10find_costslllldPKdPc_param_1];
	ld.param.u64 	%rd31, [_Z10find_costslllldPKdPc_param_2];
	ld.param.f64 	%fd32, [_Z10find_costslllldPKdPc_param_4];
	ld.param.u64 	%rd32, [_Z10find_costslllldPKdPc_param_5];
	cvta.to.global.u64 	%rd1, %rd32;
	add.u64 	%rd2, %SPL, 0;
	mov.u32 	%r16, %tid.x;
	cvt.u64.u32 	%rd3, %r16;
	cvt.u32.u64 	%r17, %rd30;
	shl.b32 	%r18, %r17, 3;
	mov.u32 	%r58, shared_memory;
	add.s32 	%r20, %r58, %r18;
	add.s32 	%r57, %r20, 8;
	add.s32 	%r21, %r20, %r18;
	add.s32 	%r59, %r21, 16;
	setp.ne.s32 	%p2, %r16, 0;
	@%p2 bra 	$L__BB2_2;
	mov.b64 	%rd35, 9218868437227405312;
	st.shared.u64 	[%r59], %rd35;
	st.shared.u64 	[%r57], %rd35;
	st.shared.u64 	[shared_memory], %rd35;
$L__BB2_2:
	cvt.u32.u64 	%r22, %rd3;
	shl.b32 	%r23, %r22, 3;
	add.s32 	%r24, %r59, %r23;
	mov.b64 	%rd36, 9218868437227405312;
	st.shared.u64 	[%r24+8], %rd36;
	add.s32 	%r25, %r57, %r23;
	st.shared.u64 	[%r25+8], %rd36;
	add.s32 	%r27, %r58, %r23;
	st.shared.u64 	[%r27+8], %rd36;
	add.s64 	%rd37, %rd30, %rd31;
	add.s64 	%rd4, %rd37, -1;
	setp.lt.s64 	%p3, %rd4, 1;
	@%p3 bra 	$L__BB2_44;
	mov.u32 	%r29, %tid.y;
	mov.u32 	%r30, %ntid.y;
	mov.u32 	%r31, %ctaid.y;
	mad.lo.s32 	%r32, %r31, %r30, %r29;
	cvt.u64.u32 	%rd39, %r32;
	setp.gt.s64 	%p4, %rd29, %rd39;
	setp.gt.s64 	%p5, %rd30, %rd3;
	and.pred  	%p1, %p4, %p5;
	mad.lo.s64 	%rd41, %rd30, %rd39, %rd3;
	mul.lo.s64 	%rd5, %rd41, %rd31;
	cvt.rn.f64.u32 	%fd33, %r22;
	mul.f64 	%fd1, %fd32, %fd33;
	add.s64 	%rd43, %rd37, -2;
	and.b64  	%rd86, %rd4, 3;
	setp.lt.u64 	%p6, %rd43, 3;
	mov.b64 	%rd85, 0;
	@%p6 bra 	$L__BB2_34;
	and.b64  	%rd85, %rd4, 9223372036854775804;
	sub.s64 	%rd83, 3, %rd3;
	shl.b64 	%rd44, %rd5, 3;
	shl.b64 	%rd45, %rd3, 3;
	sub.s64 	%rd46, %rd44, %rd45;
	add.s64 	%rd47, %rd46, %rd1;
	add.s64 	%rd82, %rd47, 16;
	mov.u32 	%r58, shared_memory;
	mov.u64 	%rd84, %rd85;
	mov.u32 	%r53, %r59;
$L__BB2_5:
	mov.u32 	%r59, %r58;
	mov.u32 	%r58, %r57;
	mov.u32 	%r57, %r53;
	add.s64 	%rd13, %rd83, -3;
	bar.sync 	0;
	setp.lt.s64 	%p7, %rd13, %rd31;
	setp.gt.s64 	%p8, %rd13, -1;
	and.pred  	%p9, %p7, %p8;
	and.pred  	%p10, %p1, %p9;
	add.s32 	%r6, %r59, %r23;
	add.s32 	%r7, %r57, %r23;
	add.s32 	%r8, %r58, %r23;
	not.pred 	%p11, %p10;
	@%p11 bra 	$L__BB2_12;
	ld.shared.f64 	%fd34, [%r6];
	ld.global.f64 	%fd35, [%rd82+-16];
	add.f64 	%fd2, %fd34, %fd35;
	setp.eq.s64 	%p12, %rd83, 3;
	mov.f64 	%fd64, %fd1;
	@%p12 bra 	$L__BB2_8;
	ld.shared.f64 	%fd36, [%r8];
	add.f64 	%fd64, %fd32, %fd36;
$L__BB2_8:
	cvt.u32.u64 	%r37, %rd3;
	setp.ne.s32 	%p13, %r37, 0;
	@%p13 bra 	$L__BB2_10;
	cvt.rn.f64.u64 	%fd38, %rd13;
	mul.f64 	%fd65, %fd32, %fd38;
	bra.uni 	$L__BB2_11;
$L__BB2_10:
	ld.shared.f64 	%fd37, [%r8+8];
	add.f64 	%fd65, %fd32, %fd37;
$L__BB2_11:
	ld.param.u64 	%rd77, [_Z10find_costslllldPKdPc_param_6];
	cvta.to.global.u64 	%rd48, %rd77;
	add.s64 	%rd49, %rd5, %rd48;
	add.s64 	%rd50, %rd49, %rd83;
	st.local.f64 	[%rd2], %fd2;
	st.local.f64 	[%rd2+8], %fd64;
	st.local.f64 	[%rd2+16], %fd65;
	setp.lt.f64 	%p14, %fd2, %fd64;
	setp.lt.f64 	%p15, %fd2, %fd65;
	selp.b16 	%rs1, 0, 2, %p15;
	setp.lt.f64 	%p16, %fd64, %fd65;
	selp.b16 	%rs2, 1, 2, %p16;
	selp.b16 	%rs3, %rs1, %rs2, %p14;
	cvt.u32.u16 	%r38, %rs3;
	mul.wide.u32 	%rd51, %r38, 8;
	add.s64 	%rd52, %rd2, %rd51;
	ld.local.f64 	%fd39, [%rd52];
	st.shared.f64 	[%r7+8], %fd39;
	st.global.u8 	[%rd50+-3], %rs3;
$L__BB2_12:
	add.s64 	%rd14, %rd83, -2;
	bar.sync 	0;
	setp.lt.s64 	%p17, %rd14, %rd31;
	setp.gt.s64 	%p18, %rd14, -1;
	and.pred  	%p19, %p17, %p18;
	and.pred  	%p20, %p1, %p19;
	not.pred 	%p21, %p20;
	@%p21 bra 	$L__BB2_19;
	ld.shared.f64 	%fd40, [%r8];
	ld.global.f64 	%fd41, [%rd82+-8];
	add.f64 	%fd8, %fd40, %fd41;
	setp.eq.s64 	%p22, %rd83, 2;
	mov.f64 	%fd66, %fd1;
	@%p22 bra 	$L__BB2_15;
	ld.shared.f64 	%fd42, [%r7];
	add.f64 	%fd66, %fd32, %fd42;
$L__BB2_15:
	cvt.u32.u64 	%r39, %rd3;
	setp.eq.s32 	%p23, %r39, 0;
	@%p23 bra 	$L__BB2_17;
	ld.shared.f64 	%fd43, [%r7+8];
	add.f64 	%fd67, %fd32, %fd43;
	bra.uni 	$L__BB2_18;
$L__BB2_17:
	cvt.rn.f64.u64 	%fd44, %rd14;
	mul.f64 	%fd67, %fd32, %fd44;
$L__BB2_18:
	ld.param.u64 	%rd78, [_Z10find_costslllldPKdPc_param_6];
	cvta.to.global.u64 	%rd53, %rd78;
	add.s64 	%rd54, %rd5, %rd53;
	add.s64 	%rd55, %rd54, %rd83;
	st.local.f64 	[%rd2], %fd8;
	st.local.f64 	[%rd2+8], %fd66;
	st.local.f64 	[%rd2+16], %fd67;
	setp.lt.f64 	%p24, %fd8, %fd66;
	setp.lt.f64 	%p25, %fd8, %fd67;
	selp.b16 	%rs4, 0, 2, %p25;
	setp.lt.f64 	%p26, %fd66, %fd67;
	selp.b16 	%rs5, 1, 2, %p26;
	selp.b16 	%rs6, %rs4, %rs5, %p24;
	cvt.u32.u16 	%r40, %rs6;
	mul.wide.u32 	%rd56, %r40, 8;
	add.s64 	%rd57, %rd2, %rd56;
	ld.local.f64 	%fd45, [%rd57];
	st.shared.f64 	[%r6+8], %fd45;
	st.global.u8 	[%rd55+-2], %rs6;
$L__BB2_19:
	add.s64 	%rd15, %rd83, -1;
	bar.sync 	0;
	setp.lt.s64 	%p27, %rd15, %rd31;
	setp.gt.s64 	%p28, %rd15, -1;
	and.pred  	%p29, %p27, %p28;
	and.pred  	%p30, %p1, %p29;
	not.pred 	%p31, %p30;
	@%p31 bra 	$L__BB2_26;
	ld.shared.f64 	%fd46, [%r7];
	ld.global.f64 	%fd47, [%rd82];
	add.f64 	%fd14, %fd46, %fd47;
	setp.eq.s64 	%p32, %rd83, 1;
	mov.f64 	%fd68, %fd1;
	@%p32 bra 	$L__BB2_22;
	ld.shared.f64 	%fd48, [%r6];
	add.f64 	%fd68, %fd32, %fd48;
$L__BB2_22:
	cvt.u32.u64 	%r41, %rd3;
	setp.eq.s32 	%p33, %r41, 0;
	@%p33 bra 	$L__BB2_24;
	ld.shared.f64 	%fd49, [%r6+8];
	add.f64 	%fd69, %fd32, %fd49;
	bra.uni 	$L__BB2_25;
$L__BB2_24:
	cvt.rn.f64.u64 	%fd50, %rd15;
	mul.f64 	%fd69, %fd32, %fd50;
$L__BB2_25:
	ld.param.u64 	%rd79, [_Z10find_costslllldPKdPc_param_6];
	cvta.to.global.u64 	%rd58, %rd79;
	add.s64 	%rd59, %rd5, %rd58;
	add.s64 	%rd60, %rd59, %rd83;
	st.local.f64 	[%rd2], %fd14;
	st.local.f64 	[%rd2+8], %fd68;
	st.local.f64 	[%rd2+16], %fd69;
	setp.lt.f64 	%p34, %fd14, %fd68;
	setp.lt.f64 	%p35, %fd14, %fd69;
	selp.b16 	%rs7, 0, 2, %p35;
	setp.lt.f64 	%p36, %fd68, %fd69;
	selp.b16 	%rs8, 1, 2, %p36;
	selp.b16 	%rs9, %rs7, %rs8, %p34;
	cvt.u32.u16 	%r42, %rs9;
	mul.wide.u32 	%rd61, %r42, 8;
	add.s64 	%rd62, %rd2, %rd61;
	ld.local.f64 	%fd51, [%rd62];
	st.shared.f64 	[%r8+8], %fd51;
	st.global.u8 	[%rd60+-1], %rs9;
$L__BB2_26:
	bar.sync 	0;
	setp.lt.s64 	%p37, %rd83, %rd31;
	setp.gt.s64 	%p38, %rd83, -1;
	and.pred  	%p39, %p37, %p38;
	and.pred  	%p40, %p1, %p39;
	not.pred 	%p41, %p40;
	@%p41 bra 	$L__BB2_33;
	ld.shared.f64 	%fd52, [%r6];
	ld.global.f64 	%fd53, [%rd82+8];
	add.f64 	%fd20, %fd52, %fd53;
	setp.eq.s64 	%p42, %rd83, 0;
	mov.f64 	%fd70, %fd1;
	@%p42 bra 	$L__BB2_29;
	ld.shared.f64 	%fd54, [%r8];
	add.f64 	%fd70, %fd32, %fd54;
$L__BB2_29:
	cvt.u32.u64 	%r43, %rd3;
	setp.eq.s32 	%p43, %r43, 0;
	@%p43 bra 	$L__BB2_31;
	ld.shared.f64 	%fd55, [%r8+8];
	add.f64 	%fd71, %fd32, %fd55;
	bra.uni 	$L__BB2_32;
$L__BB2_31:
	cvt.rn.f64.u64 	%fd56, %rd83;
	mul.f64 	%fd71, %fd32, %fd56;
$L__BB2_32:
	ld.param.u64 	%rd80, [_Z10find_costslllldPKdPc_param_6];
	cvta.to.global.u64 	%rd63, %rd80;
	add.s64 	%rd64, %rd5, %rd63;
	add.s64 	%rd65, %rd64, %rd83;
	st.local.f64 	[%rd2], %fd20;
	st.local.f64 	[%rd2+8], %fd70;
	st.local.f64 	[%rd2+16], %fd71;
	setp.lt.f64 	%p44, %fd20, %fd70;
	setp.lt.f64 	%p45, %fd20, %fd71;
	selp.b16 	%rs10, 0, 2, %p45;
	setp.lt.f64 	%p46, %fd70, %fd71;
	selp.b16 	%rs11, 1, 2, %p46;
	selp.b16 	%rs12, %rs10, %rs11, %p44;
	cvt.u32.u16 	%r44, %rs12;
	mul.wide.u32 	%rd66, %r44, 8;
	add.s64 	%rd67, %rd2, %rd66;
	ld.local.f64 	%fd57, [%rd67];
	st.shared.f64 	[%r7+8], %fd57;
	st.global.u8 	[%rd65], %rs12;
$L__BB2_33:
	add.s64 	%rd84, %rd84, -4;
	add.s64 	%rd83, %rd83, 4;
	add.s64 	%rd82, %rd82, 32;
	setp.ne.s64 	%p47, %rd84, 0;
	mov.u32 	%r53, %r59;
	@%p47 bra 	$L__BB2_5;
$L__BB2_34:
	setp.eq.s64 	%p48, %rd86, 0;
	@%p48 bra 	$L__BB2_44;
	ld.param.u64 	%rd81, [_Z10find_costslllldPKdPc_param_6];
	ld.param.u64 	%rd76, [_Z10find_costslllldPKdPc_param_5];
	sub.s64 	%rd88, %rd85, %rd3;
	cvta.to.global.u64 	%rd68, %rd81;
	add.s64 	%rd21, %rd68, %rd5;
	add.s64 	%rd69, %rd85, %rd5;
	sub.s64 	%rd70, %rd69, %rd3;
	shl.b64 	%rd71, %rd70, 3;
	cvta.to.global.u64 	%rd72, %rd76;
	add.s64 	%rd87, %rd72, %rd71;
$L__BB2_36:
	.pragma "nounroll";
	mov.u32 	%r13, %r57;
	mov.u32 	%r57, %r59;
	bar.sync 	0;
	setp.lt.s64 	%p49, %rd88, %rd31;
	setp.gt.s64 	%p50, %rd88, -1;
	and.pred  	%p51, %p49, %p50;
	and.pred  	%p52, %p1, %p51;
	not.pred 	%p53, %p52;
	@%p53 bra 	$L__BB2_43;
	cvt.u32.u64 	%r45, %rd3;
	shl.b32 	%r46, %r45, 3;
	add.s32 	%r47, %r58, %r46;
	ld.shared.f64 	%fd58, [%r47];
	ld.global.f64 	%fd59, [%rd87];
	add.f64 	%fd26, %fd58, %fd59;
	setp.eq.s64 	%p54, %rd88, 0;
	add.s32 	%r15, %r13, %r46;
	mov.f64 	%fd72, %fd1;
	@%p54 bra 	$L__BB2_39;
	ld.shared.f64 	%fd60, [%r15];
	add.f64 	%fd72, %fd32, %fd60;
$L__BB2_39:
	setp.eq.s32 	%p55, %r45, 0;
	@%p55 bra 	$L__BB2_41;
	ld.shared.f64 	%fd61, [%r15+8];
	add.f64 	%fd73, %fd32, %fd61;
	bra.uni 	$L__BB2_42;
$L__BB2_41:
	cvt.rn.f64.u64 	%fd62, %rd88;
	mul.f64 	%fd73, %fd32, %fd62;
$L__BB2_42:
	add.s32 	%r51, %r57, %r46;
	add.s64 	%rd73, %rd21, %rd88;
	st.local.f64 	[%rd2], %fd26;
	st.local.f64 	[%rd2+8], %fd72;
	st.local.f64 	[%rd2+16], %fd73;
	setp.lt.f64 	%p56, %fd26, %fd72;
	setp.lt.f64 	%p57, %fd26, %fd73;
	selp.b16 	%rs13, 0, 2, %p57;
	setp.lt.f64 	%p58, %fd72, %fd73;
	selp.b16 	%rs14, 1, 2, %p58;
	selp.b16 	%rs15, %rs13, %rs14, %p56;
	cvt.u32.u16 	%r52, %rs15;
	mul.wide.u32 	%rd74, %r52, 8;
	add.s64 	%rd75, %rd2, %rd74;
	ld.local.f64 	%fd63, [%rd75];
	st.shared.f64 	[%r51+8], %fd63;
	st.global.u8 	[%rd73], %rs15;
$L__BB2_43:
	add.s64 	%rd88, %rd88, 1;
	add.s64 	%rd87, %rd87, 8;
	add.s64 	%rd86, %rd86, -1;
	setp.ne.s64 	%p59, %rd86, 0;
	mov.u32 	%r59, %r58;
	mov.u32 	%r58, %r13;
	@%p59 bra 	$L__BB2_36;
$L__BB2_44:
	ret;

}
	// .globl	_Z24traceback_correspondencelllPKcPlPc
.visible .entry _Z24traceback_correspondencelllPKcPlPc(
	.param .u64 _Z24traceback_correspondencelllPKcPlPc_param_0,
	.param .u64 _Z24traceback_correspondencelllPKcPlPc_param_1,
	.param .u64 _Z24traceback_correspondencelllPKcPlPc_param_2,
	.param .u64 .ptr .align 1 _Z24traceback_correspondencelllPKcPlPc_param_3,
	.param .u64 .ptr .align 1 _Z24traceback_correspondencelllPKcPlPc_param_4,
	.param .u64 .ptr .align 1 _Z24traceback_correspondencelllPKcPlPc_param_5
)
{
	.local .align 8 .b8 	__local_depot3[48];
	.reg .b64 	%SP;
	.reg .b64 	%SPL;
	.reg .pred 	%p<9>;
	.reg .b16 	%rs<2>;
	.reg .b32 	%r<6>;
	.reg .b64 	%rd<38>;

	mov.u64 	%SPL, __local_depot3;
	ld.param.u64 	%rd20, [_Z24traceback_correspondencelllPKcPlPc_param_0];
	ld.param.u64 	%rd15, [_Z24traceback_correspondencelllPKcPlPc_param_1];
	ld.param.u64 	%rd16, [_Z24traceback_correspondencelllPKcPlPc_param_2];
	ld.param.u64 	%rd17, [_Z24traceback_correspondencelllPKcPlPc_param_3];
	ld.param.u64 	%rd18, [_Z24traceback_correspondencelllPKcPlPc_param_4];
	ld.param.u64 	%rd19, [_Z24traceback_correspondencelllPKcPlPc_param_5];
	mov.u32 	%r1, %ctaid.y;
	mov.u32 	%r2, %ntid.y;
	mov.u32 	%r3, %tid.y;
	mad.lo.s32 	%r4, %r1, %r2, %r3;
	cvt.u64.u32 	%rd1, %r4;
	setp.le.s64 	%p1, %rd20, %rd1;
	@%p1 bra 	$L__BB3_6;
	add.s64 	%rd37, %rd15, -1;
	add.s64 	%rd36, %rd16, -1;
	setp.eq.s64 	%p2, %rd37, 0;
	setp.eq.s64 	%p3, %rd36, 0;
	or.pred  	%p4, %p2, %p3;
	@%p4 bra 	$L__BB3_6;
	add.u64 	%rd4, %SPL, 0;
	add.u64 	%rd5, %SPL, 24;
	mul.lo.s64 	%rd6, %rd15, %rd1;
	cvta.to.global.u64 	%rd7, %rd17;
	cvta.to.global.u64 	%rd8, %rd18;
	cvta.to.global.u64 	%rd9, %rd19;
$L__BB3_3:
	add.s64 	%rd23, %rd37, %rd6;
	mad.lo.s64 	%rd24, %rd23, %rd16, %rd36;
	add.s64 	%rd25, %rd7, %rd24;
	ld.global.s8 	%r5, [%rd25];
	setp.ne.s32 	%p5, %r5, 0;
	mov.b64 	%rd26, 1;
	st.local.u64 	[%rd4], %rd26;
	st.local.u64 	[%rd4+8], %rd26;
	mov.b64 	%rd27, 0;
	st.local.u64 	[%rd4+16], %rd27;
	st.local.u64 	[%rd5], %rd26;
	st.local.u64 	[%rd5+8], %rd27;
	st.local.u64 	[%rd5+16], %rd26;
	mul.wide.s32 	%rd28, %r5, 8;
	add.s64 	%rd29, %rd4, %rd28;
	ld.local.u64 	%rd30, [%rd29];
	sub.s64 	%rd37, %rd37, %rd30;
	add.s64 	%rd31, %rd5, %rd28;
	ld.local.u64 	%rd32, [%rd31];
	sub.s64 	%rd36, %rd36, %rd32;
	add.s64 	%rd14, %rd37, %rd6;
	shl.b64 	%rd33, %rd14, 3;
	add.s64 	%rd34, %rd8, %rd33;
	st.global.u64 	[%rd34], %rd36;
	@%p5 bra 	$L__BB3_5;
	add.s64 	%rd35, %rd9, %rd14;
	mov.b16 	%rs1, 1;
	st.global.u8 	[%rd35], %rs1;
$L__BB3_5:
	setp.ne.s64 	%p6, %rd37, 0;
	setp.ne.s64 	%p7, %rd36, 0;
	and.pred  	%p8, %p6, %p7;
	@%p8 bra 	$L__BB3_3;
$L__BB3_6:
	ret;

}
	// .globl	_Z20get_pixel_similaritylllPKdS0_Pd
.visible .entry _Z20get_pixel_similaritylllPKdS0_Pd(
	.param .u64 _Z20get_pixel_similaritylllPKdS0_Pd_param_0,
	.param .u64 _Z20get_pixel_similaritylllPKdS0_Pd_param_1,
	.param .u64 _Z20get_pixel_similaritylllPKdS0_Pd_param_2,
	.param .u64 .ptr .align 1 _Z20get_pixel_similaritylllPKdS0_Pd_param_3,
	.param .u64 .ptr .align 1 _Z20get_pixel_similaritylllPKdS0_Pd_param_4,
	.param .u64 .ptr .align 1 _Z20get_pixel_similaritylllPKdS0_Pd_param_5
)
{
	.reg .pred 	%p<6>;
	.reg .b32 	%r<13>;
	.reg .b64 	%rd<24>;
	.reg .b64 	%fd<5>;

	ld.param.u64 	%rd9, [_Z20get_pixel_similaritylllPKdS0_Pd_param_0];
	ld.param.u64 	%rd4, [_Z20get_pixel_similaritylllPKdS0_Pd_param_1];
	ld.param.u64 	%rd5, [_Z20get_pixel_similaritylllPKdS0_Pd_param_2];
	ld.param.u64 	%rd6, [_Z20get_pixel_similaritylllPKdS0_Pd_param_3];
	ld.param.u64 	%rd7, [_Z20get_pixel_similaritylllPKdS0_Pd_param_4];
	ld.param.u64 	%rd8, [_Z20get_pixel_similaritylllPKdS0_Pd_param_5];
	mov.u32 	%r1, %ctaid.y;
	mov.u32 	%r2, %ntid.y;
	mov.u32 	%r3, %tid.y;
	mad.lo.s32 	%r4, %r1, %r2, %r3;
	cvt.u64.u32 	%rd1, %r4;
	mov.u32 	%r5, %ctaid.x;
	mov.u32 	%r6, %ntid.x;
	mov.u32 	%r7, %tid.x;
	mad.lo.s32 	%r8, %r5, %r6, %r7;
	cvt.u64.u32 	%rd2, %r8;
	mov.u32 	%r9, %ctaid.z;
	mov.u32 	%r10, %ntid.z;
	mov.u32 	%r11, %tid.z;
	mad.lo.s32 	%r12, %r9, %r10, %r11;
	cvt.u64.u32 	%rd3, %r12;
	setp.le.s64 	%p1, %rd9, %rd1;
	setp.le.s64 	%p2, %rd4, %rd2;
	or.pred  	%p3, %p1, %p2;
	setp.le.s64 	%p4, %rd5, %rd3;
	or.pred  	%p5, %p3, %p4;
	@%p5 bra 	$L__BB4_2;
	cvta.to.global.u64 	%rd10, %rd6;
	cvta.to.global.u64 	%rd11, %rd7;
	cvta.to.global.u64 	%rd12, %rd8;
	mad.lo.s64 	%rd13, %rd4, %rd1, %rd2;
	shl.b64 	%rd14, %rd13, 3;
	add.s64 	%rd15, %rd10, %rd14;
	ld.global.f64 	%fd1, [%rd15];
	mul.lo.s64 	%rd16, %rd5, %rd1;
	add.s64 	%rd17, %rd16, %rd3;
	shl.b64 	%rd18, %rd17, 3;
	add.s64 	%rd19, %rd11, %rd18;
	ld.global.f64 	%fd2, [%rd19];
	sub.f64 	%fd3, %fd1, %fd2;
	mul.f64 	%fd4, %fd3, %fd3;
	mad.lo.s64 	%rd20, %rd5, %rd2, %rd3;
	mad.lo.s64 	%rd21, %rd16, %rd4, %rd20;
	shl.b64 	%rd22, %rd21, 3;
	add.s64 	%rd23, %rd12, %rd22;
	st.global.f64 	[%rd23], %fd4;
$L__BB4_2:
	ret;

}
	// .globl	_Z23cumulative_sum_cols_srclllPd
.visible .entry _Z23cumulative_sum_cols_srclllPd(
	.param .u64 _Z23cumulative_sum_cols_srclllPd_param_0,
	.param .u64 _Z23cumulative_sum_cols_srclllPd_param_1,
	.param .u64 _Z23cumulative_sum_cols_srclllPd_param_2,
	.param .u64 .ptr .align 1 _Z23cumulative_sum_cols_srclllPd_param_3
)
{
	.reg .pred 	%p<13>;
	.reg .b32 	%r<9>;
	.reg .b64 	%rd<79>;
	.reg .b64 	%fd<15>;

	ld.param.u64 	%rd39, [_Z23cumulative_sum_cols_srclllPd_param_0];
	ld.param.u64 	%rd37, [_Z23cumulative_sum_cols_srclllPd_param_1];
	ld.param.u64 	%rd38, [_Z23cumulative_sum_cols_srclllPd_param_2];
	ld.param.u64 	%rd40, [_Z23cumulative_sum_cols_srclllPd_param_3];
	cvta.to.global.u64 	%rd1, %rd40;
	mov.u32 	%r1, %ctaid.y;
	mov.u32 	%r2, %ntid.y;
	mov.u32 	%r3, %tid.y;
	mad.lo.s32 	%r4, %r1, %r2, %r3;
	cvt.u64.u32 	%rd2, %r4;
	mov.u32 	%r5, %ctaid.x;
	mov.u32 	%r6, %ntid.x;
	mov.u32 	%r7, %tid.x;
	mad.lo.s32 	%r8, %r5, %r6, %r7;
	cvt.u64.u32 	%rd78, %r8;
	setp.le.s64 	%p1, %rd39, %rd2;
	setp.le.s64 	%p2, %rd37, %rd78;
	or.pred  	%p3, %p1, %p2;
	setp.eq.s32 	%p4, %r8, 0;
	or.pred  	%p5, %p4, %p3;
	@%p5 bra 	$L__BB5_9;
	add.s64 	%rd75, %rd78, 1;
	setp.ge.u64 	%p6, %rd75, %rd37;
	setp.lt.s64 	%p7, %rd38, 2;
	or.pred  	%p8, %p6, %p7;
	@%p8 bra 	$L__BB5_9;
	mul.lo.s64 	%rd5, %rd37, %rd2;
	sub.s64 	%rd43, %rd37, %rd78;
	add.s64 	%rd44, %rd43, -2;
	add.s64 	%rd45, %rd38, -2;
	min.u64 	%rd46, %rd44, %rd45;
	add.s64 	%rd6, %rd46, 1;
	and.b64  	%rd73, %rd6, 3;
	setp.lt.u64 	%p9, %rd46, 3;
	mov.b64 	%rd77, 0;
	mov.b64 	%rd76, 1;
	@%p9 bra 	$L__BB5_6;
	add.s64 	%rd48, %rd5, %rd78;
	mul.lo.s64 	%rd49, %rd38, %rd48;
	shl.b64 	%rd50, %rd49, 3;
	add.s64 	%rd67, %rd1, %rd50;
	shl.b64 	%rd51, %rd38, 5;
	add.s64 	%rd9, %rd51, 32;
	and.b64  	%rd77, %rd6, -4;
	neg.s64 	%rd10, %rd77;
	shl.b64 	%rd53, %rd38, 3;
	add.s64 	%rd11, %rd53, 8;
	ld.global.f64 	%fd14, [%rd67];
	mov.b64 	%rd68, 0;
$L__BB5_4:
	add.s64 	%rd54, %rd67, %rd11;
	ld.global.f64 	%fd4, [%rd54];
	add.f64 	%fd5, %fd14, %fd4;
	st.global.f64 	[%rd54], %fd5;
	add.s64 	%rd55, %rd54, %rd11;
	ld.global.f64 	%fd6, [%rd55];
	add.f64 	%fd7, %fd5, %fd6;
	st.global.f64 	[%rd55], %fd7;
	add.s64 	%rd56, %rd55, %rd11;
	ld.global.f64 	%fd8, [%rd56];
	add.f64 	%fd9, %fd7, %fd8;
	st.global.f64 	[%rd56], %fd9;
	add.s64 	%rd57, %rd56, %rd11;
	ld.global.f64 	%fd10, [%rd57];
	add.f64 	%fd14, %fd9, %fd10;
	st.global.f64 	[%rd57], %fd14;
	add.s64 	%rd68, %rd68, 4;
	add.s64 	%rd67, %rd67, %rd9;
	add.s64 	%rd58, %rd10, %rd68;
	setp.ne.s64 	%p10, %rd58, 0;
	@%p10 bra 	$L__BB5_4;
	add.s64 	%rd76, %rd68, 1;
	add.s64 	%rd78, %rd78, %rd68;
	add.s64 	%rd75, %rd78, 1;
$L__BB5_6:
	setp.eq.s64 	%p11, %rd73, 0;
	@%p11 bra 	$L__BB5_9;
	add.s64 	%rd59, %rd75, %rd5;
	mad.lo.s64 	%rd60, %rd38, %rd59, %rd76;
	shl.b64 	%rd61, %rd60, 3;
	add.s64 	%rd74, %rd1, %rd61;
	shl.b64 	%rd62, %rd38, 3;
	add.s64 	%rd25, %rd62, 8;
	mul.lo.s64 	%rd26, %rd5, %rd38;
$L__BB5_8:
	.pragma "nounroll";
	mov.u64 	%rd30, %rd76;
	mov.u64 	%rd29, %rd75;
	mad.lo.s64 	%rd63, %rd78, %rd38, %rd26;
	add.s64 	%rd64, %rd63, %rd77;
	shl.b64 	%rd65, %rd64, 3;
	add.s64 	%rd66, %rd1, %rd65;
	ld.global.f64 	%fd11, [%rd66];
	ld.global.f64 	%fd12, [%rd74];
	add.f64 	%fd13, %fd11, %fd12;
	st.global.f64 	[%rd74], %fd13;
	add.s64 	%rd76, %rd30, 1;
	add.s64 	%rd75, %rd29, 1;
	add.s64 	%rd74, %rd74, %rd25;
	add.s64 	%rd73, %rd73, -1;
	setp.ne.s64 	%p12, %rd73, 0;
	mov.u64 	%rd77, %rd30;
	mov.u64 	%rd78, %rd29;
	@%p12 bra 	$L__BB5_8;
$L__BB5_9:
	ret;

}
	// .globl	_Z23cumulative_sum_cols_dstlllPd
.visible .entry _Z23cumulative_sum_cols_dstlllPd(
	.param .u64 _Z23cumulative_sum_cols_dstlllPd_param_0,
	.param .u64 _Z23cumulative_sum_cols_dstlllPd_param_1,
	.param .u64 _Z23cumulative_sum_cols_dstlllPd_param_2,
	.param .u64 .ptr .align 1 _Z23cumulative_sum_cols_dstlllPd_param_3
)
{
	.reg .pred 	%p<11>;
	.reg .b32 	%r<10>;
	.reg .b64 	%rd<79>;
	.reg .b64 	%fd<15>;

	ld.param.u64 	%rd38, [_Z23cumulative_sum_cols_dstlllPd_param_0];
	ld.param.u64 	%rd36, [_Z23cumulative_sum_cols_dstlllPd_param_1];
	ld.param.u64 	%rd39, [_Z23cumulative_sum_cols_dstlllPd_param_2];
	ld.param.u64 	%rd40, [_Z23cumulative_sum_cols_dstlllPd_param_3];
	cvta.to.global.u64 	%rd1, %rd40;
	mov.u32 	%r1, %ctaid.y;
	mov.u32 	%r2, %ntid.y;
	mov.u32 	%r3, %tid.y;
	mad.lo.s32 	%r4, %r1, %r2, %r3;
	cvt.u64.u32 	%rd2, %r4;
	mov.u32 	%r5, %ctaid.z;
	mov.u32 	%r6, %ntid.z;
	mov.u32 	%r7, %tid.z;
	mad.lo.s32 	%r8, %r5, %r6, %r7;
	cvt.u64.u32 	%rd77, %r8;
	setp.le.s64 	%p1, %rd38, %rd2;
	setp.le.s64 	%p2, %rd39, %rd77;
	or.pred  	%p3, %p1, %p2;
	@%p3 bra 	$L__BB6_9;
	add.s64 	%rd76, %rd77, 1;
	setp.lt.s64 	%p4, %rd36, 2;
	setp.ge.u64 	%p5, %rd76, %rd39;
	or.pred  	%p6, %p4, %p5;
	@%p6 bra 	$L__BB6_9;
	mul.lo.s64 	%rd5, %rd36, %rd2;
	mul.lo.s64 	%rd6, %rd5, %rd39;
	sub.s64 	%rd44, %rd39, %rd77;
	add.s64 	%rd45, %rd44, -2;
	add.s64 	%rd46, %rd36, -2;
	min.u64 	%rd47, %rd45, %rd46;
	add.s64 	%rd7, %rd47, 1;
	and.b64  	%rd73, %rd7, 3;
	setp.lt.u64 	%p7, %rd47, 3;
	mov.b64 	%rd78, 0;
	mov.b64 	%rd69, 1;
	@%p7 bra 	$L__BB6_6;
	and.b64  	%rd49, %rd7, -4;
	neg.s64 	%rd9, %rd49;
	add.s64 	%rd50, %rd6, %rd77;
	shl.b64 	%rd51, %rd50, 3;
	add.s64 	%rd67, %rd1, %rd51;
	shl.b64 	%rd52, %rd39, 5;
	add.s64 	%rd11, %rd52, 32;
	shl.b64 	%rd53, %rd39, 3;
	add.s64 	%rd12, %rd53, 8;
	ld.global.f64 	%fd14, [%rd67];
	mov.b64 	%rd69, 1;
$L__BB6_4:
	add.s64 	%rd54, %rd67, %rd12;
	ld.global.f64 	%fd4, [%rd54];
	add.f64 	%fd5, %fd14, %fd4;
	st.global.f64 	[%rd54], %fd5;
	add.s64 	%rd55, %rd54, %rd12;
	ld.global.f64 	%fd6, [%rd55];
	add.f64 	%fd7, %fd5, %fd6;
	st.global.f64 	[%rd55], %fd7;
	add.s64 	%rd56, %rd55, %rd12;
	ld.global.f64 	%fd8, [%rd56];
	add.f64 	%fd9, %fd7, %fd8;
	st.global.f64 	[%rd56], %fd9;
	add.s64 	%rd57, %rd56, %rd12;
	ld.global.f64 	%fd10, [%rd57];
	add.f64 	%fd14, %fd9, %fd10;
	st.global.f64 	[%rd57], %fd14;
	add.s64 	%rd69, %rd69, 4;
	add.s64 	%rd58, %rd9, %rd69;
	add.s64 	%rd67, %rd67, %rd11;
	setp.ne.s64 	%p8, %rd58, 1;
	@%p8 bra 	$L__BB6_4;
	add.s64 	%rd76, %rd77, %rd69;
	add.s64 	%rd77, %rd76, -1;
	and.b64  	%rd78, %rd7, -4;
$L__BB6_6:
	setp.eq.s64 	%p9, %rd73, 0;
	@%p9 bra 	$L__BB6_9;
	add.s64 	%rd59, %rd69, %rd5;
	mad.lo.s64 	%rd60, %rd39, %rd59, %rd76;
	shl.b64 	%rd61, %rd60, 3;
	add.s64 	%rd74, %rd1, %rd61;
	shl.b64 	%rd62, %rd39, 3;
	add.s64 	%rd25, %rd62, 8;
$L__BB6_8:
	.pragma "nounroll";
	mov.u64 	%rd29, %rd76;
	mov.u64 	%rd28, %rd69;
	mad.lo.s64 	%rd63, %rd78, %rd39, %rd6;
	add.s64 	%rd64, %rd63, %rd77;
	shl.b64 	%rd65, %rd64, 3;
	add.s64 	%rd66, %rd1, %rd65;
	ld.global.f64 	%fd11, [%rd66];
	ld.global.f64 	%fd12, [%rd74];
	add.f64 	%fd13, %fd11, %fd12;
	st.global.f64 	[%rd74], %fd13;
	add.s64 	%rd76, %rd29, 1;
	add.s64 	%rd69, %rd28, 1;
	add.s64 	%rd74, %rd74, %rd25;
	add.s64 	%rd73, %rd73, -1;
	setp.ne.s64 	%p10, %rd73, 0;
	mov.u64 	%rd77, %rd29;
	mov.u64 	%rd78, %rd28;
	@%p10 bra 	$L__BB6_8;
$L__BB6_9:
	ret;

}
	// .globl	_Z19cumulative_sum_rowslllPd
.visible .entry _Z19cumulative_sum_rowslllPd(
	.param .u64 _Z19cumulative_sum_rowslllPd_param_0,
	.param .u64 _Z19cumulative_sum_rowslllPd_param_1,
	.param .u64 _Z19cumulative_sum_rowslllPd_param_2,
	.param .u64 .ptr .align 1 _Z19cumulative_sum_rowslllPd_param_3
)
{
	.reg .pred 	%p<14>;
	.reg .b32 	%r<10>;
	.reg .b64 	%rd<73>;
	.reg .b64 	%fd<37>;

	ld.param.u64 	%rd24, [_Z19cumulative_sum_rowslllPd_param_0];
	ld.param.u64 	%rd25, [_Z19cumulative_sum_rowslllPd_param_1];
	ld.param.u64 	%rd27, [_Z19cumulative_sum_rowslllPd_param_2];
	ld.param.u64 	%rd28, [_Z19cumulative_sum_rowslllPd_param_3];
	cvta.to.global.u64 	%rd1, %rd28;
	mov.u32 	%r1, %ctaid.x;
	mov.u32 	%r2, %ntid.x;
	mov.u32 	%r3, %tid.x;
	mad.lo.s32 	%r4, %r1, %r2, %r3;
	cvt.u64.u32 	%rd2, %r4;
	mov.u32 	%r5, %ctaid.z;
	mov.u32 	%r6, %ntid.z;
	mov.u32 	%r7, %tid.z;
	mad.lo.s32 	%r8, %r5, %r6, %r7;
	cvt.u64.u32 	%rd3, %r8;
	setp.le.s64 	%p1, %rd25, %rd2;
	setp.le.s64 	%p2, %rd27, %rd3;
	or.pred  	%p3, %p1, %p2;
	setp.lt.s64 	%p4, %rd24, 2;
	or.pred  	%p5, %p3, %p4;
	@%p5 bra 	$L__BB7_12;
	mul.lo.s64 	%rd4, %rd27, %rd25;
	mad.lo.s64 	%rd5, %rd27, %rd2, %rd3;
	add.s64 	%rd6, %rd24, -1;
	add.s64 	%rd30, %rd24, -2;
	and.b64  	%rd7, %rd6, 7;
	setp.lt.u64 	%p6, %rd30, 7;
	mov.b64 	%rd70, 1;
	@%p6 bra 	$L__BB7_4;
	and.b64  	%rd32, %rd6, -8;
	neg.s64 	%rd8, %rd32;
	shl.b64 	%rd33, %rd5, 3;
	add.s64 	%rd68, %rd1, %rd33;
	shl.b64 	%rd10, %rd4, 5;
	mul.lo.s64 	%rd11, %rd4, 40;
	mul.lo.s64 	%rd12, %rd4, 48;
	mul.lo.s64 	%rd13, %rd4, 56;
	ld.global.f64 	%fd36, [%rd68];
	mov.b64 	%rd70, 1;
$L__BB7_3:
	.pragma "nounroll";
	shl.b64 	%rd34, %rd4, 3;
	add.s64 	%rd35, %rd68, %rd34;
	ld.global.f64 	%fd4, [%rd35];
	add.f64 	%fd5, %fd36, %fd4;
	st.global.f64 	[%rd35], %fd5;
	shl.b64 	%rd36, %rd4, 4;
	add.s64 	%rd37, %rd68, %rd36;
	ld.global.f64 	%fd6, [%rd37];
	add.f64 	%fd7, %fd5, %fd6;
	st.global.f64 	[%rd37], %fd7;
	mad.lo.s64 	%rd38, %rd4, 24, %rd68;
	ld.global.f64 	%fd8, [%rd38];
	add.f64 	%fd9, %fd7, %fd8;
	st.global.f64 	[%rd38], %fd9;
	add.s64 	%rd39, %rd68, %rd10;
	ld.global.f64 	%fd10, [%rd39];
	add.f64 	%fd11, %fd9, %fd10;
	st.global.f64 	[%rd39], %fd11;
	add.s64 	%rd40, %rd68, %rd11;
	ld.global.f64 	%fd12, [%rd40];
	add.f64 	%fd13, %fd11, %fd12;
	st.global.f64 	[%rd40], %fd13;
	add.s64 	%rd41, %rd68, %rd12;
	ld.global.f64 	%fd14, [%rd41];
	add.f64 	%fd15, %fd13, %fd14;
	st.global.f64 	[%rd41], %fd15;
	add.s64 	%rd42, %rd68, %rd13;
	ld.global.f64 	%fd16, [%rd42];
	add.f64 	%fd17, %fd15, %fd16;
	st.global.f64 	[%rd42], %fd17;
	shl.b64 	%rd43, %rd4, 6;
	add.s64 	%rd68, %rd68, %rd43;
	ld.global.f64 	%fd18, [%rd68];
	add.f64 	%fd36, %fd17, %fd18;
	st.global.f64 	[%rd68], %fd36;
	add.s64 	%rd70, %rd70, 8;
	add.s64 	%rd44, %rd8, %rd70;
	setp.ne.s64 	%p7, %rd44, 1;
	@%p7 bra 	$L__BB7_3;
$L__BB7_4:
	setp.eq.s64 	%p8, %rd7, 0;
	@%p8 bra 	$L__BB7_12;
	and.b64  	%rd19, %rd6, 3;
	setp.lt.u64 	%p9, %rd7, 4;
	@%p9 bra 	$L__BB7_7;
	add.s64 	%rd45, %rd70, -1;
	mad.lo.s64 	%rd46, %rd4, %rd45, %rd5;
	shl.b64 	%rd47, %rd46, 3;
	add.s64 	%rd48, %rd1, %rd47;
	ld.global.f64 	%fd19, [%rd48];
	shl.b64 	%rd49, %rd4, 3;
	add.s64 	%rd50, %rd48, %rd49;
	ld.global.f64 	%fd20, [%rd50];
	add.f64 	%fd21, %fd19, %fd20;
	st.global.f64 	[%rd50], %fd21;
	add.s64 	%rd51, %rd50, %rd49;
	ld.global.f64 	%fd22, [%rd51];
	add.f64 	%fd23, %fd21, %fd22;
	st.global.f64 	[%rd51], %fd23;
	add.s64 	%rd52, %rd51, %rd49;
	ld.global.f64 	%fd24, [%rd52];
	add.f64 	%fd25, %fd23, %fd24;
	st.global.f64 	[%rd52], %fd25;
	add.s64 	%rd53, %rd52, %rd49;
	ld.global.f64 	%fd26, [%rd53];
	add.f64 	%fd27, %fd25, %fd26;
	st.global.f64 	[%rd53], %fd27;
	add.s64 	%rd70, %rd70, 4;
$L__BB7_7:
	setp.eq.s64 	%p10, %rd19, 0;
	@%p10 bra 	$L__BB7_12;
	setp.eq.s64 	%p11, %rd19, 1;
	@%p11 bra 	$L__BB7_10;
	add.s64 	%rd54, %rd70, -1;
	mad.lo.s64 	%rd55, %rd4, %rd54, %rd5;
	shl.b64 	%rd56, %rd55, 3;
	add.s64 	%rd57, %rd1, %rd56;
	ld.global.f64 	%fd28, [%rd57];
	shl.b64 	%rd58, %rd4, 3;
	add.s64 	%rd59, %rd57, %rd58;
	ld.global.f64 	%fd29, [%rd59];
	add.f64 	%fd30, %fd28, %fd29;
	st.global.f64 	[%rd59], %fd30;
	add.s64 	%rd60, %rd59, %rd58;
	ld.global.f64 	%fd31, [%rd60];
	add.f64 	%fd32, %fd30, %fd31;
	st.global.f64 	[%rd60], %fd32;
	add.s64 	%rd70, %rd70, 2;
$L__BB7_10:
	and.b64  	%rd61, %rd6, 1;
	setp.eq.b64 	%p12, %rd61, 1;
	not.pred 	%p13, %p12;
	@%p13 bra 	$L__BB7_12;
	add.s64 	%rd62, %rd70, -1;
	mad.lo.s64 	%rd63, %rd4, %rd62, %rd5;
	shl.b64 	%rd64, %rd63, 3;
	add.s64 	%rd65, %rd1, %rd64;
	ld.global.f64 	%fd33, [%rd65];
	shl.b64 	%rd66, %rd4, 3;
	add.s64 	%rd67, %rd65, %rd66;
	ld.global.f64 	%fd34, [%rd67];
	add.f64 	%fd35, %fd33, %fd34;
	st.global.f64 	[%rd67], %fd35;
$L__BB7_12:
	ret;

}


// ===== COMPILED SASS (sm_100) =====

	.target	sm_100

	.elftype	@"ET_EXEC"


//--------------------- .note.nv.tkinfo           --------------------------
	.section	.note.nv.tkinfo,"",@"SHT_NOTE"
	.sectionflags	@"SHF_NOTE_NV_TKINFO"
	.tkinfo
        /*0018*/ 	.word	0x00000002
        /*0030*/ 	.string	""
        /*0030*/ 	.string	"ptxas"
        /*0030*/ 	.string	"Cuda compilation tools, release 13.0, V13.0.88"
        /*0030*/ 	.string	"Build cuda_13.0.r13.0/compiler.36424714_0"
        /*0030*/ 	.string	"-arch sm_100 -m 64 "



//--------------------- .note.nv.cuinfo           --------------------------
	.section	.note.nv.cuinfo,"",@"SHT_NOTE"
	.sectionflags	@"SHF_NOTE_NV_CUINFO"
        /*0018*/ 	.short	0x0002
        /*001a*/ 	.short	0x0064
        /*001c*/ 	.short	0x0082
	.zero		2


//--------------------- .nv.info                  --------------------------
	.section	.nv.info,"",@"SHT_CUDA_INFO"
	.align	4


	//----- nvinfo : EIATTR_REGCOUNT
	.align		4
        /*0000*/ 	.byte	0x04, 0x2f
        /*0002*/ 	.short	(.L_1 - .L_0)
	.align		4
.L_0:
        /*0004*/ 	.word	index@(_Z20get_patch_similarityllllPKdPd)
        /*0008*/ 	.word	0x00000020


	//----- nvinfo : EIATTR_FRAME_SIZE
	.align		4
.L_1:
        /*000c*/ 	.byte	0x04, 0x11
        /*000e*/ 	.short	(.L_3 - .L_2)
	.align		4
.L_2:
        /*0010*/ 	.word	index@($__internal_1_$__cuda_sm20_div_rn_f64_full)
        /*0014*/ 	.word	0x00000000


	//----- nvinfo : EIATTR_FRAME_SIZE
	.align		4
.L_3:
        /*0018*/ 	.byte	0x04, 0x11
        /*001a*/ 	.short	(.L_5 - .L_4)
	.align		4
.L_4:
        /*001c*/ 	.word	index@(_Z20get_patch_similarityllllPKdPd)
        /*0020*/ 	.word	0x00000000


	//----- nvinfo : EIATTR_REGCOUNT
	.align		4
.L_5:
        /*0024*/ 	.byte	0x04, 0x2f
        /*0026*/ 	.short	(.L_7 - .L_6)
	.align		4
.L_6:
        /*0028*/ 	.word	index@(_Z26get_patch_similarity_naivellllPKdPd)
        /*002c*/ 	.word	0x0000002c


	//----- nvinfo : EIATTR_FRAME_SIZE
	.align		4
.L_7:
        /*0030*/ 	.byte	0x04, 0x11
        /*0032*/ 	.short	(.L_9 - .L_8)
	.align		4
.L_8:
        /*0034*/ 	.word	index@($__internal_0_$__cuda_sm20_div_rn_f64_full)
        /*0038*/ 	.word	0x00000000


	//----- nvinfo : EIATTR_FRAME_SIZE
	.align		4
.L_9:
        /*003c*/ 	.byte	0x04, 0x11
        /*003e*/ 	.short	(.L_11 - .L_10)
	.align		4
.L_10:
        /*0040*/ 	.word	index@(_Z26get_patch_similarity_naivellllPKdPd)
        /*0044*/ 	.word	0x00000000


	//----- nvinfo : EIATTR_REGCOUNT
	.align		4
.L_11:
        /*0048*/ 	.byte	0x04, 0x2f
        /*004a*/ 	.short	(.L_13 - .L_12)
	.align		4
.L_12:
        /*004c*/ 	.word	index@(_Z10find_costslllldPKdPc)
        /*0050*/ 	.word	0x00000020


	//----- nvinfo : EIATTR_FRAME_SIZE
	.align		4
.L_13:
        /*0054*/ 	.byte	0x04, 0x11
        /*0056*/ 	.short	(.L_15 - .L_14)
	.align		4
.L_14:
        /*0058*/ 	.word	index@(_Z10find_costslllldPKdPc)
        /*005c*/ 	.word	0x00000018


	//----- nvinfo : EIATTR_REGCOUNT
	.align		4
.L_15:
        /*0060*/ 	.byte	0x04, 0x2f
        /*0062*/ 	.short	(.L_17 - .L_16)
	.align		4
.L_16:
        /*0064*/ 	.word	index@(_Z24traceback_correspondencelllPKcPlPc)
        /*0068*/ 	.word	0x00000012


	//----- nvinfo : EIATTR_FRAME_SIZE
	.align		4
.L_17:
        /*006c*/ 	.byte	0x04, 0x11
        /*006e*/ 	.short	(.L_19 - .L_18)
	.align		4
.L_18:
        /*0070*/ 	.word	index@(_Z24traceback_correspondencelllPKcPlPc)
        /*0074*/ 	.word	0x00000030


	//----- nvinfo : EIATTR_REGCOUNT
	.align		4
.L_19:
        /*0078*/ 	.byte	0x04, 0x2f
        /*007a*/ 	.short	(.L_21 - .L_20)
	.align		4
.L_20:
        /*007c*/ 	.word	index@(_Z20get_pixel_similaritylllPKdS0_Pd)
        /*0080*/ 	.word	0x00000010


	//----- nvinfo : EIATTR_FRAME_SIZE
	.align		4
.L_21:
        /*0084*/ 	.byte	0x04, 0x11
        /*0086*/ 	.short	(.L_23 - .L_22)
	.align		4
.L_22:
        /*0088*/ 	.word	index@(_Z20get_pixel_similaritylllPKdS0_Pd)
        /*008c*/ 	.word	0x00000000


	//----- nvinfo : EIATTR_REGCOUNT
	.align		4
.L_23:
        /*0090*/ 	.byte	0x04, 0x2f
        /*0092*/ 	.short	(.L_25 - .L_24)
	.align		4
.L_24:
        /*0094*/ 	.word	index@(_Z23cumulative_sum_cols_srclllPd)
        /*0098*/ 	.word	0x00000020


	//----- nvinfo : EIATTR_FRAME_SIZE
	.align		4
.L_25:
        /*009c*/ 	.byte	0x04, 0x11
        /*009e*/ 	.short	(.L_27 - .L_26)
	.align		4
.L_26:
        /*00a0*/ 	.word	index@(_Z23cumulative_sum_cols_srclllPd)
        /*00a4*/ 	.word	0x00000000


	//----- nvinfo : EIATTR_REGCOUNT
	.align		4
.L_27:
        /*00a8*/ 	.byte	0x04, 0x2f
        /*00aa*/ 	.short	(.L_29 - .L_28)
	.align		4
.L_28:
        /*00ac*/ 	.word	index@(_Z23cumulative_sum_cols_dstlllPd)
        /*00b0*/ 	.word	0x00000022


	//----- nvinfo : EIATTR_FRAME_SIZE
	.align		4
.L_29:
        /*00b4*/ 	.byte	0x04, 0x11
        /*00b6*/ 	.short	(.L_31 - .L_30)
	.align		4
.L_30:
        /*00b8*/ 	.word	index@(_Z23cumulative_sum_cols_dstlllPd)
        /*00bc*/ 	.word	0x00000000


	//----- nvinfo : EIATTR_REGCOUNT
	.align		4
.L_31:
        /*00c0*/ 	.byte	0x04, 0x2f
        /*00c2*/ 	.short	(.L_33 - .L_32)
	.align		4
.L_32:
        /*00c4*/ 	.word	index@(_Z19cumulative_sum_rowslllPd)
        /*00c8*/ 	.word	0x00000020


	//----- nvinfo : EIATTR_FRAME_SIZE
	.align		4
.L_33:
        /*00cc*/ 	.byte	0x04, 0x11
        /*00ce*/ 	.short	(.L_35 - .L_34)
	.align		4
.L_34:
        /*00d0*/ 	.word	index@(_Z19cumulative_sum_rowslllPd)
        /*00d4*/ 	.word	0x00000000


	//----- nvinfo : EIATTR_MIN_STACK_SIZE
	.align		4
.L_35:
        /*00d8*/ 	.byte	0x04, 0x12
        /*00da*/ 	.short	(.L_37 - .L_36)
	.align		4
.L_36:
        /*00dc*/ 	.word	index@(_Z19cumulative_sum_rowslllPd)
        /*00e0*/ 	.word	0x00000000


	//----- nvinfo : EIATTR_MIN_STACK_SIZE
	.align		4
.L_37:
        /*00e4*/ 	.byte	0x04, 0x12
        /*00e6*/ 	.short	(.L_39 - .L_38)
	.align		4
.L_38:
        /*00e8*/ 	.word	index@(_Z23cumulative_sum_cols_dstlllPd)
        /*00ec*/ 	.word	0x00000000


	//----- nvinfo : EIATTR_MIN_STACK_SIZE
	.align		4
.L_39:
        /*00f0*/ 	.byte	0x04, 0x12
        /*00f2*/ 	.short	(.L_41 - .L_40)
	.align		4
.L_40:
        /*00f4*/ 	.word	index@(_Z23cumulative_sum_cols_srclllPd)
        /*00f8*/ 	.word	0x00000000


	//----- nvinfo : EIATTR_MIN_STACK_SIZE
	.align		4
.L_41:
        /*00fc*/ 	.byte	0x04, 0x12
        /*00fe*/ 	.short	(.L_43 - .L_42)
	.align		4
.L_42:
        /*0100*/ 	.word	index@(_Z20get_pixel_similaritylllPKdS0_Pd)
        /*0104*/ 	.word	0x00000000


	//----- nvinfo : EIATTR_MIN_STACK_SIZE
	.align		4
.L_43:
        /*0108*/ 	.byte	0x04, 0x12
        /*010a*/ 	.short	(.L_45 - .L_44)
	.align		4
.L_44:
        /*010c*/ 	.word	index@(_Z24traceback_correspondencelllPKcPlPc)
        /*0110*/ 	.word	0x00000030


	//----- nvinfo : EIATTR_MIN_STACK_SIZE
	.align		4
.L_45:
        /*0114*/ 	.byte	0x04, 0x12
        /*0116*/ 	.short	(.L_47 - .L_46)
	.align		4
.L_46:
        /*0118*/ 	.word	index@(_Z10find_costslllldPKdPc)
        /*011c*/ 	.word	0x00000018


	//----- nvinfo : EIATTR_MIN_STACK_SIZE
	.align		4
.L_47:
        /*0120*/ 	.byte	0x04, 0x12
        /*0122*/ 	.short	(.L_49 - .L_48)
	.align		4
.L_48:
        /*0124*/ 	.word	index@(_Z26get_patch_similarity_naivellllPKdPd)
        /*0128*/ 	.word	0x00000000


	//----- nvinfo : EIATTR_MIN_STACK_SIZE
	.align		4
.L_49:
        /*012c*/ 	.byte	0x04, 0x12
        /*012e*/ 	.short	(.L_51 - .L_50)
	.align		4
.L_50:
        /*0130*/ 	.word	index@(_Z20get_patch_similarityllllPKdPd)
        /*0134*/ 	.word	0x00000000
.L_51:


//--------------------- .nv.compat                --------------------------
	.section	.nv.compat,"",@"SHT_CUDA_COMPAT_INFO"
	.align	4
        /*0000*/ 	.byte	0x02, 0x09, 0x00, 0x00, 0x02, 0x02, 0x01, 0x00, 0x02, 0x05, 0x05, 0x00, 0x03, 0x07, 0x01, 0x01
        /*0010*/ 	.byte	0x02, 0x03, 0x00, 0x00, 0x02, 0x06, 0x01, 0x00, 0x04, 0x0b, 0x08, 0x00, 0x01, 0x00, 0x00, 0x00
        /*0020*/ 	.byte	0x00, 0x00, 0x00, 0x00


//--------------------- .nv.info._Z19cumulative_sum_rowslllPd --------------------------
	.section	.nv.info._Z19cumulative_sum_rowslllPd,"",@"SHT_CUDA_INFO"
	.sectionflags	@""
	.align	4


	//----- nvinfo : EIATTR_CUDA_API_VERSION
	.align		4
        /*0000*/ 	.byte	0x04, 0x37
        /*0002*/ 	.short	(.L_53 - .L_52)
.L_52:
        /*0004*/ 	.word	0x00000082


	//----- nvinfo : EIATTR_KPARAM_INFO
	.align		4
.L_53:
        /*0008*/ 	.byte	0x04, 0x17
        /*000a*/ 	.short	(.L_55 - .L_54)
.L_54:
        /*000c*/ 	.word	0x00000000
        /*0010*/ 	.short	0x0003
        /*0012*/ 	.short	0x0018
        /*0014*/ 	.byte	0x00, 0xf5, 0x21, 0x00


	//----- nvinfo : EIATTR_KPARAM_INFO
	.align		4
.L_55:
        /*0018*/ 	.byte	0x04, 0x17
        /*001a*/ 	.short	(.L_57 - .L_56)
.L_56:
        /*001c*/ 	.word	0x00000000
        /*0020*/ 	.short	0x0002
        /*0022*/ 	.short	0x0010
        /*0024*/ 	.byte	0x00, 0xf0, 0x21, 0x00


	//----- nvinfo : EIATTR_KPARAM_INFO
	.align		4
.L_57:
        /*0028*/ 	.byte	0x04, 0x17
        /*002a*/ 	.short	(.L_59 - .L_58)
.L_58:
        /*002c*/ 	.word	0x00000000
        /*0030*/ 	.short	0x0001
        /*0032*/ 	.short	0x0008
        /*0034*/ 	.byte	0x00, 0xf0, 0x21, 0x00


	//----- nvinfo : EIATTR_KPARAM_INFO
	.align		4
.L_59:
        /*0038*/ 	.byte	0x04, 0x17
        /*003a*/ 	.short	(.L_61 - .L_60)
.L_60:
        /*003c*/ 	.word	0x00000000
        /*0040*/ 	.short	0x0000
        /*0042*/ 	.short	0x0000
        /*0044*/ 	.byte	0x00, 0xf0, 0x21, 0x00


	//----- nvinfo : EIATTR_SPARSE_MMA_MASK
	.align		4
.L_61:
        /*0048*/ 	.byte	0x03, 0x50
        /*004a*/ 	.short	0x0000


	//----- nvinfo : EIATTR_MAXREG_COUNT
	.align		4
        /*004c*/ 	.byte	0x03, 0x1b
        /*004e*/ 	.short	0x00ff


	//----- nvinfo : EIATTR_MERCURY_ISA_VERSION
	.align		4
        /*0050*/ 	.byte	0x03, 0x5f
        /*0052*/ 	.short	0x0101


	//----- nvinfo : EIATTR_VRC_CTA_INIT_COUNT
	.align		4
        /*0054*/ 	.byte	0x02, 0x4a
	.zero		1
	.zero		1


	//----- nvinfo : EIATTR_EXIT_INSTR_OFFSETS
	.align		4
        /*0058*/ 	.byte	0x04, 0x1c
        /*005a*/ 	.short	(.L_63 - .L_62)


	//   ....[0]....
.L_62:
        /*005c*/ 	.word	0x00000120


	//   ....[1]....
        /*0060*/ 	.word	0x00000650


	//   ....[2]....
        /*0064*/ 	.word	0x000008f0


	//   ....[3]....
        /*0068*/ 	.word	0x00000b00


	//   ....[4]....
        /*006c*/ 	.word	0x00000c20


	//----- nvinfo : EIATTR_CBANK_PARAM_SIZE
	.align		4
.L_63:
        /*0070*/ 	.byte	0x03, 0x19
        /*0072*/ 	.short	0x0020


	//----- nvinfo : EIATTR_PARAM_CBANK
	.align		4
        /*0074*/ 	.byte	0x04, 0x0a
        /*0076*/ 	.short	(.L_65 - .L_64)
	.align		4
.L_64:
        /*0078*/ 	.word	index@(.nv.constant0._Z19cumulative_sum_rowslllPd)
        /*007c*/ 	.short	0x0380
        /*007e*/ 	.short	0x0020


	//----- nvinfo : EIATTR_SW_WAR
	.align		4
.L_65:
        /*0080*/ 	.byte	0x04, 0x36
        /*0082*/ 	.short	(.L_67 - .L_66)
.L_66:
        /*0084*/ 	.word	0x00000008
.L_67:


//--------------------- .nv.info._Z23cumulative_sum_cols_dstlllPd --------------------------
	.section	.nv.info._Z23cumulative_sum_cols_dstlllPd,"",@"SHT_CUDA_INFO"
	.sectionflags	@""
	.align	4


	//----- nvinfo : EIATTR_CUDA_API_VERSION
	.align		4
        /*0000*/ 	.byte	0x04, 0x37
        /*0002*/ 	.short	(.L_69 - .L_68)
.L_68:
        /*0004*/ 	.word	0x00000082


	//----- nvinfo : EIATTR_KPARAM_INFO
	.align		4
.L_69:
        /*0008*/ 	.byte	0x04, 0x17
        /*000a*/ 	.short	(.L_71 - .L_70)
.L_70:
        /*000c*/ 	.word	0x00000000
        /*0010*/ 	.short	0x0003
        /*0012*/ 	.short	0x0018
        /*0014*/ 	.byte	0x00, 0xf5, 0x21, 0x00


	//----- nvinfo : EIATTR_KPARAM_INFO
	.align		4
.L_71:
        /*0018*/ 	.byte	0x04, 0x17
        /*001a*/ 	.short	(.L_73 - .L_72)
.L_72:
        /*001c*/ 	.word	0x00000000
        /*0020*/ 	.short	0x0002
        /*0022*/ 	.short	0x0010
        /*0024*/ 	.byte	0x00, 0xf0, 0x21, 0x00


	//----- nvinfo : EIATTR_KPARAM_INFO
	.align		4
.L_73:
        /*0028*/ 	.byte	0x04, 0x17
        /*002a*/ 	.short	(.L_75 - .L_74)
.L_74:
        /*002c*/ 	.word	0x00000000
        /*0030*/ 	.short	0x0001
        /*0032*/ 	.short	0x0008
        /*0034*/ 	.byte	0x00, 0xf0, 0x21, 0x00


	//----- nvinfo : EIATTR_KPARAM_INFO
	.align		4
.L_75:
        /*0038*/ 	.byte	0x04, 0x17
        /*003a*/ 	.short	(.L_77 - .L_76)
.L_76:
        /*003c*/ 	.word	0x00000000
        /*0040*/ 	.short	0x0000
        /*0042*/ 	.short	0x0000
        /*0044*/ 	.byte	0x00, 0xf0, 0x21, 0x00


	//----- nvinfo : EIATTR_SPARSE_MMA_MASK
	.align		4
.L_77:
        /*0048*/ 	.byte	0x03, 0x50
        /*004a*/ 	.short	0x0000


	//----- nvinfo : EIATTR_MAXREG_COUNT
	.align		4
        /*004c*/ 	.byte	0x03, 0x1b
        /*004e*/ 	.short	0x00ff


	//----- nvinfo : EIATTR_MERCURY_ISA_VERSION
	.align		4
        /*0050*/ 	.byte	0x03, 0x5f
        /*0052*/ 	.short	0x0101


	//----- nvinfo : EIATTR_VRC_CTA_INIT_COUNT
	.align		4
        /*0054*/ 	.byte	0x02, 0x4a
	.zero		1
	.zero		1


	//----- nvinfo : EIATTR_EXIT_INSTR_OFFSETS
	.align		4
        /*0058*/ 	.byte	0x04, 0x1c
        /*005a*/ 	.short	(.L_79 - .L_78)


	//   ....[0]....
.L_78:
        /*005c*/ 	.word	0x000000f0


	//   ....[1]....
        /*0060*/ 	.word	0x00000180


	//   ....[2]....
        /*0064*/ 	.word	0x00000710


	//   ....[3]....
        /*0068*/ 	.word	0x000009c0


	//----- nvinfo : EIATTR_CRS_STACK_SIZE
	.align		4
.L_79:
        /*006c*/ 	.byte	0x04, 0x1e
        /*006e*/ 	.short	(.L_81 - .L_80)
.L_80:
        /*0070*/ 	.word	0x00000000


	//----- nvinfo : EIATTR_CBANK_PARAM_SIZE
	.align		4
.L_81:
        /*0074*/ 	.byte	0x03, 0x19
        /*0076*/ 	.short	0x0020


	//----- nvinfo : EIATTR_PARAM_CBANK
	.align		4
        /*0078*/ 	.byte	0x04, 0x0a
        /*007a*/ 	.short	(.L_83 - .L_82)
	.align		4
.L_82:
        /*007c*/ 	.word	index@(.nv.constant0._Z23cumulative_sum_cols_dstlllPd)
        /*0080*/ 	.short	0x0380
        /*0082*/ 	.short	0x0020


	//----- nvinfo : EIATTR_SW_WAR
	.align		4
.L_83:
        /*0084*/ 	.byte	0x04, 0x36
        /*0086*/ 	.short	(.L_85 - .L_84)
.L_84:
        /*0088*/ 	.word	0x00000008
.L_85:


//--------------------- .nv.info._Z23cumulative_sum_cols_srclllPd --------------------------
	.section	.nv.info._Z23cumulative_sum_cols_srclllPd,"",@"SHT_CUDA_INFO"
	.sectionflags	@""
	.align	4


	//----- nvinfo : EIATTR_CUDA_API_VERSION
	.align		4
        /*0000*/ 	.byte	0x04, 0x37
        /*0002*/ 	.short	(.L_87 - .L_86)
.L_86:
        /*0004*/ 	.word	0x00000082


	//----- nvinfo : EIATTR_KPARAM_INFO
	.align		4
.L_87:
        /*0008*/ 	.byte	0x04, 0x17
        /*000a*/ 	.short	(.L_89 - .L_88)
.L_88:
        /*000c*/ 	.word	0x00000000
        /*0010*/ 	.short	0x0003
        /*0012*/ 	.short	0x0018
        /*0014*/ 	.byte	0x00, 0xf5, 0x21, 0x00


	//----- nvinfo : EIATTR_KPARAM_INFO
	.align		4
.L_89:
        /*0018*/ 	.byte	0x04, 0x17
        /*001a*/ 	.short	(.L_91 - .L_90)
.L_90:
        /*001c*/ 	.word	0x00000000
        /*0020*/ 	.short	0x0002
        /*0022*/ 	.short	0x0010
        /*0024*/ 	.byte	0x00, 0xf0, 0x21, 0x00


	//----- nvinfo : EIATTR_KPARAM_INFO
	.align		4
.L_91:
        /*0028*/ 	.byte	0x04, 0x17
        /*002a*/ 	.short	(.L_93 - .L_92)
.L_92:
        /*002c*/ 	.word	0x00000000
        /*0030*/ 	.short	0x0001
        /*0032*/ 	.short	0x0008
        /*0034*/ 	.byte	0x00, 0xf0, 0x21, 0x00


	//----- nvinfo : EIATTR_KPARAM_INFO
	.align		4
.L_93:
        /*0038*/ 	.byte	0x04, 0x17
        /*003a*/ 	.short	(.L_95 - .L_94)
.L_94:
        /*003c*/ 	.word	0x00000000
        /*0040*/ 	.short	0x0000
        /*0042*/ 	.short	0x0000
        /*0044*/ 	.byte	0x00, 0xf0, 0x21, 0x00


	//----- nvinfo : EIATTR_SPARSE_MMA_MASK
	.align		4
.L_95:
        /*0048*/ 	.byte	0x03, 0x50
        /*004a*/ 	.short	0x0000


	//----- nvinfo : EIATTR_MAXREG_COUNT
	.align		4
        /*004c*/ 	.byte	0x03, 0x1b
        /*004e*/ 	.short	0x00ff


	//----- nvinfo : EIATTR_MERCURY_ISA_VERSION
	.align		4
        /*0050*/ 	.byte	0x03, 0x5f
        /*0052*/ 	.short	0x0101


	//----- nvinfo : EIATTR_VRC_CTA_INIT_COUNT
	.align		4
        /*0054*/ 	.byte	0x02, 0x4a
	.zero		1
	.zero		1


	//----- nvinfo : EIATTR_EXIT_INSTR_OFFSETS
	.align		4
        /*0058*/ 	.byte	0x04, 0x1c
        /*005a*/ 	.short	(.L_97 - .L_96)


	//   ....[0]....
.L_96:
        /*005c*/ 	.word	0x00000100


	//   ....[1]....
        /*0060*/ 	.word	0x000001a0


	//   ....[2]....
        /*0064*/ 	.word	0x00000760


	//   ....[3]....
        /*0068*/ 	.word	0x00000a40


	//----- nvinfo : EIATTR_CRS_STACK_SIZE
	.align		4
.L_97:
        /*006c*/ 	.byte	0x04, 0x1e
        /*006e*/ 	.short	(.L_99 - .L_98)
.L_98:
        /*0070*/ 	.word	0x00000000


	//----- nvinfo : EIATTR_CBANK_PARAM_SIZE
	.align		4
.L_99:
        /*0074*/ 	.byte	0x03, 0x19
        /*0076*/ 	.short	0x0020


	//----- nvinfo : EIATTR_PARAM_CBANK
	.align		4
        /*0078*/ 	.byte	0x04, 0x0a
        /*007a*/ 	.short	(.L_101 - .L_100)
	.align		4
.L_100:
        /*007c*/ 	.word	index@(.nv.constant0._Z23cumulative_sum_cols_srclllPd)
        /*0080*/ 	.short	0x0380
        /*0082*/ 	.short	0x0020


	//----- nvinfo : EIATTR_SW_WAR
	.align		4
.L_101:
        /*0084*/ 	.byte	0x04, 0x36
        /*0086*/ 	.short	(.L_103 - .L_102)
.L_102:
        /*0088*/ 	.word	0x00000008
.L_103:


//--------------------- .nv.info._Z20get_pixel_similaritylllPKdS0_Pd --------------------------
	.section	.nv.info._Z20get_pixel_similaritylllPKdS0_Pd,"",@"SHT_CUDA_INFO"
	.sectionflags	@""
	.align	4


	//----- nvinfo : EIATTR_CUDA_API_VERSION
	.align		4
        /*0000*/ 	.byte	0x04, 0x37
        /*0002*/ 	.short	(.L_105 - .L_104)
.L_104:
        /*0004*/ 	.word	0x00000082


	//----- nvinfo : EIATTR_KPARAM_INFO
	.align		4
.L_105:
        /*0008*/ 	.byte	0x04, 0x17
        /*000a*/ 	.short	(.L_107 - .L_106)
.L_106:
        /*000c*/ 	.word	0x00000000
        /*0010*/ 	.short	0x0005
        /*0012*/ 	.short	0x0028
        /*0014*/ 	.byte	0x00, 0xf5, 0x21, 0x00


	//----- nvinfo : EIATTR_KPARAM_INFO
	.align		4
.L_107:
        /*0018*/ 	.byte	0x04, 0x17
        /*001a*/ 	.short	(.L_109 - .L_108)
.L_108:
        /*001c*/ 	.word	0x00000000
        /*0020*/ 	.short	0x0004
        /*0022*/ 	.short	0x0020
        /*0024*/ 	.byte	0x00, 0xf5, 0x21, 0x00


	//----- nvinfo : EIATTR_KPARAM_INFO
	.align		4
.L_109:
        /*0028*/ 	.byte	0x04, 0x17
        /*002a*/ 	.short	(.L_111 - .L_110)
.L_110:
        /*002c*/ 	.word	0x00000000
        /*0030*/ 	.short	0x0003
        /*0032*/ 	.short	0x0018
        /*0034*/ 	.byte	0x00, 0xf5, 0x21, 0x00


	//----- nvinfo : EIATTR_KPARAM_INFO
	.align		4
.L_111:
        /*0038*/ 	.byte	0x04, 0x17
        /*003a*/ 	.short	(.L_113 - .L_112)
.L_112:
        /*003c*/ 	.word	0x00000000
        /*0040*/ 	.short	0x0002
        /*0042*/ 	.short	0x0010
        /*0044*/ 	.byte	0x00, 0xf0, 0x21, 0x00


	//----- nvinfo : EIATTR_KPARAM_INFO
	.align		4
.L_113:
        /*0048*/ 	.byte	0x04, 0x17
        /*004a*/ 	.short	(.L_115 - .L_114)
.L_114:
        /*004c*/ 	.word	0x00000000
        /*0050*/ 	.short	0x0001
        /*0052*/ 	.short	0x0008
        /*0054*/ 	.byte	0x00, 0xf0, 0x21, 0x00


	//----- nvinfo : EIATTR_KPARAM_INFO
	.align		4
.L_115:
        /*0058*/ 	.byte	0x04, 0x17
        /*005a*/ 	.short	(.L_117 - .L_116)
.L_116:
        /*005c*/ 	.word	0x00000000
        /*0060*/ 	.short	0x0000
        /*0062*/ 	.short	0x0000
        /*0064*/ 	.byte	0x00, 0xf0, 0x21, 0x00


	//----- nvinfo : EIATTR_SPARSE_MMA_MASK
	.align		4
.L_117:
        /*0068*/ 	.byte	0x03, 0x50
        /*006a*/ 	.short	0x0000


	//----- nvinfo : EIATTR_MAXREG_COUNT
	.align		4
        /*006c*/ 	.byte	0x03, 0x1b
        /*006e*/ 	.short	0x00ff


	//----- nvinfo : EIATTR_MERCURY_ISA_VERSION
	.align		4
        /*0070*/ 	.byte	0x03, 0x5f
        /*0072*/ 	.short	0x0101


	//----- nvinfo : EIATTR_VRC_CTA_INIT_COUNT
	.align		4
        /*0074*/ 	.byte	0x02, 0x4a
	.zero		1
	.zero		1


	//----- nvinfo : EIATTR_EXIT_INSTR_OFFSETS
	.align		4
        /*0078*/ 	.byte	0x04, 0x1c
        /*007a*/ 	.short	(.L_119 - .L_118)


	//   ....[0]....
.L_118:
        /*007c*/ 	.word	0x00000150


	//   ....[1]....
        /*0080*/ 	.word	0x00000320


	//----- nvinfo : EIATTR_CBANK_PARAM_SIZE
	.align		4
.L_119:
        /*0084*/ 	.byte	0x03, 0x19
        /*0086*/ 	.short	0x0030


	//----- nvinfo : EIATTR_PARAM_CBANK
	.align		4
        /*0088*/ 	.byte	0x04, 0x0a
        /*008a*/ 	.short	(.L_121 - .L_120)
	.align		4
.L_120:
        /*008c*/ 	.word	index@(.nv.constant0._Z20get_pixel_similaritylllPKdS0_Pd)
        /*0090*/ 	.short	0x0380
        /*0092*/ 	.short	0x0030


	//----- nvinfo : EIATTR_SW_WAR
	.align		4
.L_121:
        /*0094*/ 	.byte	0x04, 0x36
        /*0096*/ 	.short	(.L_123 - .L_122)
.L_122:
        /*0098*/ 	.word	0x00000008
.L_123:


//--------------------- .nv.info._Z24traceback_correspondencelllPKcPlPc --------------------------
	.section	.nv.info._Z24traceback_correspondencelllPKcPlPc,"",@"SHT_CUDA_INFO"
	.sectionflags	@""
	.align	4


	//----- nvinfo : EIATTR_CUDA_API_VERSION
	.align		4
        /*0000*/ 	.byte	0x04, 0x37
        /*0002*/ 	.short	(.L_125 - .L_124)
.L_124:
        /*0004*/ 	.word	0x00000082


	//----- nvinfo : EIATTR_KPARAM_INFO
	.align		4
.L_125:
        /*0008*/ 	.byte	0x04, 0x17
        /*000a*/ 	.short	(.L_127 - .L_126)
.L_126:
        /*000c*/ 	.word	0x00000000
        /*0010*/ 	.short	0x0005
        /*0012*/ 	.short	0x0028
        /*0014*/ 	.byte	0x00, 0xf5, 0x21, 0x00


	//----- nvinfo : EIATTR_KPARAM_INFO
	.align		4
.L_127:
        /*0018*/ 	.byte	0x04, 0x17
        /*001a*/ 	.short	(.L_129 - .L_128)
.L_128:
        /*001c*/ 	.word	0x00000000
        /*0020*/ 	.short	0x0004
        /*0022*/ 	.short	0x0020
        /*0024*/ 	.byte	0x00, 0xf5, 0x21, 0x00


	//----- nvinfo : EIATTR_KPARAM_INFO
	.align		4
.L_129:
        /*0028*/ 	.byte	0x04, 0x17
        /*002a*/ 	.short	(.L_131 - .L_130)
.L_130:
        /*002c*/ 	.word	0x00000000
        /*0030*/ 	.short	0x0003
        /*0032*/ 	.short	0x0018
        /*0034*/ 	.byte	0x00, 0xf5, 0x21, 0x00


	//----- nvinfo : EIATTR_KPARAM_INFO
	.align		4
.L_131:
        /*0038*/ 	.byte	0x04, 0x17
        /*003a*/ 	.short	(.L_133 - .L_132)
.L_132:
        /*003c*/ 	.word	0x00000000
        /*0040*/ 	.short	0x0002
        /*0042*/ 	.short	0x0010
        /*0044*/ 	.byte	0x00, 0xf0, 0x21, 0x00


	//----- nvinfo : EIATTR_KPARAM_INFO
	.align		4
.L_133:
        /*0048*/ 	.byte	0x04, 0x17
        /*004a*/ 	.short	(.L_135 - .L_134)
.L_134:
        /*004c*/ 	.word	0x00000000
        /*0050*/ 	.short	0x0001
        /*0052*/ 	.short	0x0008
        /*0054*/ 	.byte	0x00, 0xf0, 0x21, 0x00


	//----- nvinfo : EIATTR_KPARAM_INFO
	.align		4
.L_135:
        /*0058*/ 	.byte	0x04, 0x17
        /*005a*/ 	.short	(.L_137 - .L_136)
.L_136:
        /*005c*/ 	.word	0x00000000
        /*0060*/ 	.short	0x0000
        /*0062*/ 	.short	0x0000
        /*0064*/ 	.byte	0x00, 0xf0, 0x21, 0x00


	//----- nvinfo : EIATTR_SPARSE_MMA_MASK
	.align		4
.L_137:
        /*0068*/ 	.byte	0x03, 0x50
        /*006a*/ 	.short	0x0000


	//----- nvinfo : EIATTR_MAXREG_COUNT
	.align		4
        /*006c*/ 	.byte	0x03, 0x1b
        /*006e*/ 	.short	0x00ff


	//----- nvinfo : EIATTR_MERCURY_ISA_VERSION
	.align		4
        /*0070*/ 	.byte	0x03, 0x5f
        /*0072*/ 	.short	0x0101


	//----- nvinfo : EIATTR_VRC_CTA_INIT_COUNT
	.align		4
        /*0074*/ 	.byte	0x02, 0x4a
	.zero		1
	.zero		1


	//----- nvinfo : EIATTR_EXIT_INSTR_OFFSETS
	.align		4
        /*0078*/ 	.byte	0x04, 0x1c
        /*007a*/ 	.short	(.L_139 - .L_138)


	//   ....[0]....
.L_138:
        /*007c*/ 	.word	0x00000090


	//   ....[1]....
        /*0080*/ 	.word	0x00000140


	//   ....[2]....
        /*0084*/ 	.word	0x000004d0


	//----- nvinfo : EIATTR_CRS_STACK_SIZE
	.align		4
.L_139:
        /*0088*/ 	.byte	0x04, 0x1e
        /*008a*/ 	.short	(.L_141 - .L_140)
.L_140:
        /*008c*/ 	.word	0x00000000


	//----- nvinfo : EIATTR_CBANK_PARAM_SIZE
	.align		4
.L_141:
        /*0090*/ 	.byte	0x03, 0x19
        /*0092*/ 	.short	0x0030


	//----- nvinfo : EIATTR_PARAM_CBANK
	.align		4
        /*0094*/ 	.byte	0x04, 0x0a
        /*0096*/ 	.short	(.L_143 - .L_142)
	.align		4
.L_142:
        /*0098*/ 	.word	index@(.nv.constant0._Z24traceback_correspondencelllPKcPlPc)
        /*009c*/ 	.short	0x0380
        /*009e*/ 	.short	0x0030


	//----- nvinfo : EIATTR_SW_WAR
	.align		4
.L_143:
        /*00a0*/ 	.byte	0x04, 0x36
        /*00a2*/ 	.short	(.L_145 - .L_144)
.L_144:
        /*00a4*/ 	.word	0x00000008
.L_145:


//--------------------- .nv.info._Z10find_costslllldPKdPc --------------------------
	.section	.nv.info._Z10find_costslllldPKdPc,"",@"SHT_CUDA_INFO"
	.sectionflags	@""
	.align	4


	//----- nvinfo : EIATTR_CUDA_API_VERSION
	.align		4
        /*0000*/ 	.byte	0x04, 0x37
        /*0002*/ 	.short	(.L_147 - .L_146)
.L_146:
        /*0004*/ 	.word	0x00000082


	//----- nvinfo : EIATTR_KPARAM_INFO
	.align		4
.L_147:
        /*0008*/ 	.byte	0x04, 0x17
        /*000a*/ 	.short	(.L_149 - .L_148)
.L_148:
        /*000c*/ 	.word	0x00000000
        /*0010*/ 	.short	0x0006
        /*0012*/ 	.short	0x0030
        /*0014*/ 	.byte	0x00, 0xf5, 0x21, 0x00


	//----- nvinfo : EIATTR_KPARAM_INFO
	.align		4
.L_149:
        /*0018*/ 	.byte	0x04, 0x17
        /*001a*/ 	.short	(.L_151 - .L_150)
.L_150:
        /*001c*/ 	.word	0x00000000
        /*0020*/ 	.short	0x0005
        /*0022*/ 	.short	0x0028
        /*0024*/ 	.byte	0x00, 0xf5, 0x21, 0x00


	//----- nvinfo : EIATTR_KPARAM_INFO
	.align		4
.L_151:
        /*0028*/ 	.byte	0x04, 0x17
        /*002a*/ 	.short	(.L_153 - .L_152)
.L_152:
        /*002c*/ 	.word	0x00000000
        /*0030*/ 	.short	0x0004
        /*0032*/ 	.short	0x0020
        /*0034*/ 	.byte	0x00, 0xf0, 0x21, 0x00


	//----- nvinfo : EIATTR_KPARAM_INFO
	.align		4
.L_153:
        /*0038*/ 	.byte	0x04, 0x17
        /*003a*/ 	.short	(.L_155 - .L_154)
.L_154:
        /*003c*/ 	.word	0x00000000
        /*0040*/ 	.short	0x0003
        /*0042*/ 	.short	0x0018
        /*0044*/ 	.byte	0x00, 0xf0, 0x21, 0x00


	//----- nvinfo : EIATTR_KPARAM_INFO
	.align		4
.L_155:
        /*0048*/ 	.byte	0x04, 0x17
        /*004a*/ 	.short	(.L_157 - .L_156)
.L_156:
        /*004c*/ 	.word	0x00000000
        /*0050*/ 	.short	0x0002
        /*0052*/ 	.short	0x0010
        /*0054*/ 	.byte	0x00, 0xf0, 0x21, 0x00


	//----- nvinfo : EIATTR_KPARAM_INFO
	.align		4
.L_157:
        /*0058*/ 	.byte	0x04, 0x17
        /*005a*/ 	.short	(.L_159 - .L_158)
.L_158:
        /*005c*/ 	.word	0x00000000
        /*0060*/ 	.short	0x0001
        /*0062*/ 	.short	0x0008
        /*0064*/ 	.byte	0x00, 0xf0, 0x21, 0x00


	//----- nvinfo : EIATTR_KPARAM_INFO
	.align		4
.L_159:
        /*0068*/ 	.byte	0x04, 0x17
        /*006a*/ 	.short	(.L_161 - .L_160)
.L_160:
        /*006c*/ 	.word	0x00000000
        /*0070*/ 	.short	0x0000
        /*0072*/ 	.short	0x0000
        /*0074*/ 	.byte	0x00, 0xf0, 0x21, 0x00


	//----- nvinfo : EIATTR_SPARSE_MMA_MASK
	.align		4
.L_161:
        /*0078*/ 	.byte	0x03, 0x50
        /*007a*/ 	.short	0x0000


	//----- nvinfo : EIATTR_MAXREG_COUNT
	.align		4
        /*007c*/ 	.byte	0x03, 0x1b
        /*007e*/ 	.short	0x00ff


	//----- nvinfo : EIATTR_NUM_BARRIERS
	.align		4
        /*0080*/ 	.byte	0x02, 0x4c
        /*0082*/ 	.byte	0x01
	.zero		1


	//----- nvinfo : EIATTR_MERCURY_ISA_VERSION
	.align		4
        /*0084*/ 	.byte	0x03, 0x5f
        /*0086*/ 	.short	0x0101


	//----- nvinfo : EIATTR_VRC_CTA_INIT_COUNT
	.align		4
        /*0088*/ 	.byte	0x02, 0x4a
	.zero		1
	.zero		1


	//----- nvinfo : EIATTR_EXIT_INSTR_OFFSETS
	.align		4
        /*008c*/ 	.byte	0x04, 0x1c
        /*008e*/ 	.short	(.L_163 - .L_162)


	//   ....[0]....
.L_162:
        /*0090*/ 	.word	0x00000210


	//   ....[1]....
        /*0094*/ 	.word	0x00001080


	//   ....[2]....
        /*0098*/ 	.word	0x00001510


	//----- nvinfo : EIATTR_CRS_STACK_SIZE
	.align		4
.L_163:
        /*009c*/ 	.byte	0x04, 0x1e
        /*009e*/ 	.short	(.L_165 - .L_164)
.L_164:
        /*00a0*/ 	.word	0x00000000


	//----- nvinfo : EIATTR_CBANK_PARAM_SIZE
	.align		4
.L_165:
        /*00a4*/ 	.byte	0x03, 0x19
        /*00a6*/ 	.short	0x0038


	//----- nvinfo : EIATTR_PARAM_CBANK
	.align		4
        /*00a8*/ 	.byte	0x04, 0x0a
        /*00aa*/ 	.short	(.L_167 - .L_166)
	.align		4
.L_166:
        /*00ac*/ 	.word	index@(.nv.constant0._Z10find_costslllldPKdPc)
        /*00b0*/ 	.short	0x0380
        /*00b2*/ 	.short	0x0038


	//----- nvinfo : EIATTR_SW_WAR
	.align		4
.L_167:
        /*00b4*/ 	.byte	0x04, 0x36
        /*00b6*/ 	.short	(.L_169 - .L_168)
.L_168:
        /*00b8*/ 	.word	0x00000008
.L_169:


//--------------------- .nv.info._Z26get_patch_similarity_naivellllPKdPd --------------------------
	.section	.nv.info._Z26get_patch_similarity_naivellllPKdPd,"",@"SHT_CUDA_INFO"
	.sectionflags	@""
	.align	4


	//----- nvinfo : EIATTR_CUDA_API_VERSION
	.align		4
        /*0000*/ 	.byte	0x04, 0x37
        /*0002*/ 	.short	(.L_171 - .L_170)
.L_170:
        /*0004*/ 	.word	0x00000082


	//----- nvinfo : EIATTR_KPARAM_INFO
	.align		4
.L_171:
        /*0008*/ 	.byte	0x04, 0x17
        /*000a*/ 	.short	(.L_173 - .L_172)
.L_172:
        /*000c*/ 	.word	0x00000000
        /*0010*/ 	.short	0x0005
        /*0012*/ 	.short	0x0028
        /*0014*/ 	.byte	0x00, 0xf5, 0x21, 0x00


	//----- nvinfo : EIATTR_KPARAM_INFO
	.align		4
.L_173:
        /*0018*/ 	.byte	0x04, 0x17
        /*001a*/ 	.short	(.L_175 - .L_174)
.L_174:
        /*001c*/ 	.word	0x00000000
        /*0020*/ 	.short	0x0004
        /*0022*/ 	.short	0x0020
        /*0024*/ 	.byte	0x00, 0xf5, 0x21, 0x00


	//----- nvinfo : EIATTR_KPARAM_INFO
	.align		4
.L_175:
        /*0028*/ 	.byte	0x04, 0x17
        /*002a*/ 	.short	(.L_177 - .L_176)
.L_176:
        /*002c*/ 	.word	0x00000000
        /*0030*/ 	.short	0x0003
        /*0032*/ 	.short	0x0018
        /*0034*/ 	.byte	0x00, 0xf0, 0x21, 0x00


	//----- nvinfo : EIATTR_KPARAM_INFO
	.align		4
.L_177:
        /*0038*/ 	.byte	0x04, 0x17
        /*003a*/ 	.short	(.L_179 - .L_178)
.L_178:
        /*003c*/ 	.word	0x00000000
        /*0040*/ 	.short	0x0002
        /*0042*/ 	.short	0x0010
        /*0044*/ 	.byte	0x00, 0xf0, 0x21, 0x00


	//----- nvinfo : EIATTR_KPARAM_INFO
	.align		4
.L_179:
        /*0048*/ 	.byte	0x04, 0x17
        /*004a*/ 	.short	(.L_181 - .L_180)
.L_180:
        /*004c*/ 	.word	0x00000000
        /*0050*/ 	.short	0x0001
        /*0052*/ 	.short	0x0008
        /*0054*/ 	.byte	0x00, 0xf0, 0x21, 0x00


	//----- nvinfo : EIATTR_KPARAM_INFO
	.align		4
.L_181:
        /*0058*/ 	.byte	0x04, 0x17
        /*005a*/ 	.short	(.L_183 - .L_182)
.L_182:
        /*005c*/ 	.word	0x00000000
        /*0060*/ 	.short	0x0000
        /*0062*/ 	.short	0x0000
        /*0064*/ 	.byte	0x00, 0xf0, 0x21, 0x00


	//----- nvinfo : EIATTR_SPARSE_MMA_MASK
	.align		4
.L_183:
        /*0068*/ 	.byte	0x03, 0x50
        /*006a*/ 	.short	0x0000


	//----- nvinfo : EIATTR_MAXREG_COUNT
	.align		4
        /*006c*/ 	.byte	0x03, 0x1b
        /*006e*/ 	.short	0x00ff


	//----- nvinfo : EIATTR_MERCURY_ISA_VERSION
	.align		4
        /*0070*/ 	.byte	0x03, 0x5f
        /*0072*/ 	.short	0x0101


	//----- nvinfo : EIATTR_VRC_CTA_INIT_COUNT
	.align		4
        /*0074*/ 	.byte	0x02, 0x4a
	.zero		1
	.zero		1


	//----- nvinfo : EIATTR_EXIT_INSTR_OFFSETS
	.align		4
        /*0078*/ 	.byte	0x04, 0x1c
        /*007a*/ 	.short	(.L_185 - .L_184)


	//   ....[0]....
.L_184:
        /*007c*/ 	.word	0x00000160


	//   ....[1]....
        /*0080*/ 	.word	0x00001750


	//----- nvinfo : EIATTR_CRS_STACK_SIZE
	.align		4
.L_185:
        /*0084*/ 	.byte	0x04, 0x1e
        /*0086*/ 	.short	(.L_187 - .L_186)
.L_186:
        /*0088*/ 	.word	0x00000000


	//----- nvinfo : EIATTR_CBANK_PARAM_SIZE
	.align		4
.L_187:
        /*008c*/ 	.byte	0x03, 0x19
        /*008e*/ 	.short	0x0030


	//----- nvinfo : EIATTR_PARAM_CBANK
	.align		4
        /*0090*/ 	.byte	0x04, 0x0a
        /*0092*/ 	.short	(.L_189 - .L_188)
	.align		4
.L_188:
        /*0094*/ 	.word	index@(.nv.constant0._Z26get_patch_similarity_naivellllPKdPd)
        /*0098*/ 	.short	0x0380
        /*009a*/ 	.short	0x0030


	//----- nvinfo : EIATTR_SW_WAR
	.align		4
.L_189:
        /*009c*/ 	.byte	0x04, 0x36
        /*009e*/ 	.short	(.L_191 - .L_190)
.L_190:
        /*00a0*/ 	.word	0x00000008
.L_191:


//--------------------- .nv.info._Z20get_patch_similarityllllPKdPd --------------------------
	.section	.nv.info._Z20get_patch_similarityllllPKdPd,"",@"SHT_CUDA_INFO"
	.sectionflags	@""
	.align	4


	//----- nvinfo : EIATTR_CUDA_API_VERSION
	.align		4
        /*0000*/ 	.byte	0x04, 0x37
        /*0002*/ 	.short	(.L_193 - .L_192)
.L_192:
        /*0004*/ 	.word	0x00000082


	//----- nvinfo : EIATTR_KPARAM_INFO
	.align		4
.L_193:
        /*0008*/ 	.byte	0x04, 0x17
        /*000a*/ 	.short	(.L_195 - .L_194)
.L_194:
        /*000c*/ 	.word	0x00000000
        /*0010*/ 	.short	0x0005
        /*0012*/ 	.short	0x0028
        /*0014*/ 	.byte	0x00, 0xf5, 0x21, 0x00


	//----- nvinfo : EIATTR_KPARAM_INFO
	.align		4
.L_195:
        /*0018*/ 	.byte	0x04, 0x17
        /*001a*/ 	.short	(.L_197 - .L_196)
.L_196:
        /*001c*/ 	.word	0x00000000
        /*0020*/ 	.short	0x0004
        /*0022*/ 	.short	0x0020
        /*0024*/ 	.byte	0x00, 0xf5, 0x21, 0x00


	//----- nvinfo : EIATTR_KPARAM_INFO
	.align		4
.L_197:
        /*0028*/ 	.byte	0x04, 0x17
        /*002a*/ 	.short	(.L_199 - .L_198)
.L_198:
        /*002c*/ 	.word	0x00000000
        /*0030*/ 	.short	0x0003
        /*0032*/ 	.short	0x0018
        /*0034*/ 	.byte	0x00, 0xf0, 0x21, 0x00


	//----- nvinfo : EIATTR_KPARAM_INFO
	.align		4
.L_199:
        /*0038*/ 	.byte	0x04, 0x17
        /*003a*/ 	.short	(.L_201 - .L_200)
.L_200:
        /*003c*/ 	.word	0x00000000
        /*0040*/ 	.short	0x0002
        /*0042*/ 	.short	0x0010
        /*0044*/ 	.byte	0x00, 0xf0, 0x21, 0x00


	//----- nvinfo : EIATTR_KPARAM_INFO
	.align		4
.L_201:
        /*0048*/ 	.byte	0x04, 0x17
        /*004a*/ 	.short	(.L_203 - .L_202)
.L_202:
        /*004c*/ 	.word	0x00000000
        /*0050*/ 	.short	0x0001
        /*0052*/ 	.short	0x0008
        /*0054*/ 	.byte	0x00, 0xf0, 0x21, 0x00


	//----- nvinfo : EIATTR_KPARAM_INFO
	.align		4
.L_203:
        /*0058*/ 	.byte	0x04, 0x17
        /*005a*/ 	.short	(.L_205 - .L_204)
.L_204:
        /*005c*/ 	.word	0x00000000
        /*0060*/ 	.short	0x0000
        /*0062*/ 	.short	0x0000
        /*0064*/ 	.byte	0x00, 0xf0, 0x21, 0x00


	//----- nvinfo : EIATTR_SPARSE_MMA_MASK
	.align		4
.L_205:
        /*0068*/ 	.byte	0x03, 0x50
        /*006a*/ 	.short	0x0000


	//----- nvinfo : EIATTR_MAXREG_COUNT
	.align		4
        /*006c*/ 	.byte	0x03, 0x1b
        /*006e*/ 	.short	0x00ff


	//----- nvinfo : EIATTR_MERCURY_ISA_VERSION
	.align		4
        /*0070*/ 	.byte	0x03, 0x5f
        /*0072*/ 	.short	0x0101


	//----- nvinfo : EIATTR_VRC_CTA_INIT_COUNT
	.align		4
        /*0074*/ 	.byte	0x02, 0x4a
	.zero		1
	.zero		1


	//----- nvinfo : EIATTR_EXIT_INSTR_OFFSETS
	.align		4
        /*0078*/ 	.byte	0x04, 0x1c
        /*007a*/ 	.short	(.L_207 - .L_206)


	//   ....[0]....
.L_206:
        /*007c*/ 	.word	0x00000150


	//   ....[1]....
        /*0080*/ 	.word	0x00000b10


	//----- nvinfo : EIATTR_CRS_STACK_SIZE
	.align		4
.L_207:
        /*0084*/ 	.byte	0x04, 0x1e
        /*0086*/ 	.short	(.L_209 - .L_208)
.L_208:
        /*0088*/ 	.word	0x00000000


	//----- nvinfo : EIATTR_CBANK_PARAM_SIZE
	.align		4
.L_209:
        /*008c*/ 	.byte	0x03, 0x19
        /*008e*/ 	.short	0x0030


	//----- nvinfo : EIATTR_PARAM_CBANK
	.align		4
        /*0090*/ 	.byte	0x04, 0x0a
        /*0092*/ 	.short	(.L_211 - .L_210)
	.align		4
.L_210:
        /*0094*/ 	.word	index@(.nv.constant0._Z20get_patch_similarityllllPKdPd)
        /*0098*/ 	.short	0x0380
        /*009a*/ 	.short	0x0030


	//----- nvinfo : EIATTR_SW_WAR
	.align		4
.L_211:
        /*009c*/ 	.byte	0x04, 0x36
        /*009e*/ 	.short	(.L_213 - .L_212)
.L_212:
        /*00a0*/ 	.word	0x00000008
.L_213:


//--------------------- .nv.callgraph             --------------------------
	.section	.nv.callgraph,"",@"SHT_CUDA_CALLGRAPH"
	.align	4
	.sectionentsize	8
	.align		4
        /*0000*/ 	.word	0x00000000
	.align		4
        /*0004*/ 	.word	0xffffffff
	.align		4
        /*0008*/ 	.word	0x00000000
	.align		4
        /*000c*/ 	.word	0xfffffffe
	.align		4
        /*0010*/ 	.word	0x00000000
	.align		4
        /*0014*/ 	.word	0xfffffffd
	.align		4
        /*0018*/ 	.word	0x00000000
	.align		4
        /*001c*/ 	.word	0xfffffffc


//--------------------- .text._Z19cumulative_sum_rowslllPd --------------------------
	.section	.text._Z19cumulative_sum_rowslllPd,"ax",@progbits
	.align	128
        .global         _Z19cumulative_sum_rowslllPd
        .type           _Z19cumulative_sum_rowslllPd,@function
        .size           _Z19cumulative_sum_rowslllPd,(.L_x_61 - _Z19cumulative_sum_rowslllPd)
        .other          _Z19cumulative_sum_rowslllPd,@"STO_CUDA_ENTRY STV_DEFAULT"
_Z19cumulative_sum_rowslllPd:
.text._Z19cumulative_sum_rowslllPd:
[----:B------:R-:W-:Y:S01]  /*0000*/  LDC R1, c[0x0][0x37c] ;  /* 0x0000df00ff017b82 */ /* 0x000fe20000000800 */
[----:B------:R-:W0:Y:S07]  /*0010*/  S2R R11, SR_TID.Z ;  /* 0x00000000000b7919 */ /* 0x000e2e0000002300 */
[----:B------:R-:W1:Y:S01]  /*0020*/  LDC R13, c[0x0][0x360] ;  /* 0x0000d800ff0d7b82 */ /* 0x000e620000000800 */
[----:B------:R-:W2:Y:S01]  /*0030*/  LDCU.64 UR6, c[0x0][0x390] ;  /* 0x00007200ff0677ac */ /* 0x000ea20008000a00 */
[----:B------:R-:W1:Y:S06]  /*0040*/  S2R R0, SR_TID.X ;  /* 0x0000000000007919 */ /* 0x000e6c0000002100 */
[----:B------:R-:W0:Y:S08]  /*0050*/  S2UR UR5, SR_CTAID.Z ;  /* 0x00000000000579c3 */ /* 0x000e300000002700 */
[----:B------:R-:W0:Y:S08]  /*0060*/  LDC R10, c[0x0][0x368] ;  /* 0x0000da00ff0a7b82 */ /* 0x000e300000000800 */
[----:B------:R-:W1:Y:S08]  /*0070*/  S2UR UR4, SR_CTAID.X ;  /* 0x00000000000479c3 */ /* 0x000e700000002500 */
[----:B------:R-:W3:Y:S08]  /*0080*/  LDC.64 R8, c[0x0][0x388] ;  /* 0x0000e200ff087b82 */ /* 0x000ef00000000a00 */
[----:B------:R-:W4:Y:S01]  /*0090*/  LDC.64 R2, c[0x0][0x380] ;  /* 0x0000e000ff027b82 */ /* 0x000f220000000a00 */
[----:B0-----:R-:W-:-:S05]  /*00a0*/  IMAD R10, R10, UR5, R11 ;  /* 0x000000050a0a7c24 */ /* 0x001fca000f8e020b */
[----:B--2---:R-:W-:Y:S01]  /*00b0*/  ISETP.GE.U32.AND P2, PT, R10, UR6, PT ;  /* 0x000000060a007c0c */ /* 0x004fe2000bf46070 */
[----:B-1----:R-:W-:-:S03]  /*00c0*/  IMAD R13, R13, UR4, R0 ;  /* 0x000000040d0d7c24 */ /* 0x002fc6000f8e0200 */
[----:B------:R-:W-:Y:S02]  /*00d0*/  ISETP.GE.AND.EX P2, PT, RZ, UR7, PT, P2 ;  /* 0x00000007ff007c0c */ /* 0x000fe4000bf46320 */
[----:B---3--:R-:W-:-:S04]  /*00e0*/  ISETP.GE.U32.AND P1, PT, R13, R8, PT ;  /* 0x000000080d00720c */ /* 0x008fc80003f26070 */
[----:B------:R-:W-:Y:S02]  /*00f0*/  ISETP.GE.OR.EX P1, PT, RZ, R9, P2, P1 ;  /* 0x00000009ff00720c */ /* 0x000fe40001726710 */
[----:B----4-:R-:W-:-:S04]  /*0100*/  ISETP.LT.U32.AND P0, PT, R2, 0x2, PT ;  /* 0x000000020200780c */ /* 0x010fc80003f01070 */
[----:B------:R-:W-:-:S13]  /*0110*/  ISETP.LT.OR.EX P0, PT, R3, RZ, P1, P0 ;  /* 0x000000ff0300720c */ /* 0x000fda0000f01700 */
[----:B------:R-:W-:Y:S05]  /*0120*/  @P0 EXIT ;  /* 0x000000000000094d */ /* 0x000fea0003800000 */
[C---:B------:R-:W-:Y:S01]  /*0130*/  IADD3 R5, P1, PT, R2.reuse, -0x2, RZ ;  /* 0xfffffffe02057810 */ /* 0x040fe20007f3e0ff */
[----:B------:R-:W-:Y:S01]  /*0140*/  IMAD.MOV.U32 R11, RZ, RZ, RZ ;  /* 0x000000ffff0b7224 */ /* 0x000fe200078e00ff */
[----:B------:R-:W-:Y:S01]  /*0150*/  IADD3 R0, P2, PT, R2, -0x1, RZ ;  /* 0xffffffff02007810 */ /* 0x000fe20007f5e0ff */
[----:B------:R-:W-:Y:S01]  /*0160*/  IMAD R4, R8, UR7, RZ ;  /* 0x0000000708047c24 */ /* 0x000fe2000f8e02ff */
[----:B------:R-:W-:Y:S01]  /*0170*/  ISETP.GE.U32.AND P0, PT, R5, 0x7, PT ;  /* 0x000000070500780c */ /* 0x000fe20003f06070 */
[----:B------:R-:W-:Y:S01]  /*0180*/  IMAD.WIDE.U32 R10, R13, UR6, R10 ;  /* 0x000000060d0a7c25 */ /* 0x000fe2000f8e000a */
[----:B------:R-:W-:Y:S01]  /*0190*/  IADD3.X R6, PT, PT, R3, -0x1, RZ, P1, !PT ;  /* 0xffffffff03067810 */ /* 0x000fe20000ffe4ff */
[----:B------:R-:W-:Y:S01]  /*01a0*/  UMOV UR5, 0x1 ;  /* 0x0000000100057882 */ /* 0x000fe20000000000 */
[----:B------:R-:W-:Y:S01]  /*01b0*/  LOP3.LUT R2, R0, 0x7, RZ, 0xc0, !PT ;  /* 0x0000000700027812 */ /* 0x000fe200078ec0ff */
[----:B------:R-:W-:Y:S01]  /*01c0*/  IMAD R5, R9, UR6, R4 ;  /* 0x0000000609057c24 */ /* 0x000fe2000f8e0204 */
[----:B------:R-:W-:Y:S01]  /*01d0*/  ISETP.GE.U32.AND.EX P0, PT, R6, RZ, PT, P0 ;  /* 0x000000ff0600720c */ /* 0x000fe20003f06100 */
[----:B------:R-:W-:Y:S01]  /*01e0*/  IMAD.WIDE.U32 R8, R8, UR6, RZ ;  /* 0x0000000608087c25 */ /* 0x000fe2000f8e00ff */
[----:B------:R-:W-:Y:S01]  /*01f0*/  ISETP.NE.U32.AND P1, PT, R2, RZ, PT ;  /* 0x000000ff0200720c */ /* 0x000fe20003f25070 */
[----:B------:R-:W-:Y:S01]  /*0200*/  UMOV UR4, URZ ;  /* 0x000000ff00047c82 */ /* 0x000fe20008000000 */
[----:B------:R-:W-:Y:S01]  /*0210*/  IADD3.X R3, PT, PT, R3, -0x1, RZ, P2, !PT ;  /* 0xffffffff03037810 */ /* 0x000fe200017fe4ff */
[----:B------:R-:W-:Y:S01]  /*0220*/  IMAD R13, R13, UR7, R11 ;  /* 0x000000070d0d7c24 */ /* 0x000fe2000f8e020b */
[----:B------:R-:W0:Y:S01]  /*0230*/  LDCU.64 UR6, c[0x0][0x358] ;  /* 0x00006b00ff0677ac */ /* 0x000e220008000a00 */
[----:B------:R-:W-:Y:S01]  /*0240*/  ISETP.NE.AND.EX P1, PT, RZ, RZ, PT, P1 ;  /* 0x000000ffff00720c */ /* 0x000fe20003f25310 */
[----:B------:R-:W-:-:S05]  /*0250*/  IMAD.IADD R4, R9, 0x1, R5 ;  /* 0x0000000109047824 */ /* 0x000fca00078e0205 */
[----:B------:R-:W-:Y:S07]  /*0260*/  @!P0 BRA `(.L_x_0) ;  /* 0x0000000000f88947 */ /* 0x000fee0003800000 */
[----:B------:R-:W1:Y:S02]  /*0270*/  LDCU.64 UR4, c[0x0][0x398] ;  /* 0x00007300ff0477ac */ /* 0x000e640008000a00 */
[----:B-1----:R-:W-:-:S04]  /*0280*/  LEA R22, P0, R10, UR4, 0x3 ;  /* 0x000000040a167c11 */ /* 0x002fc8000f8018ff */
[----:B------:R-:W-:-:S05]  /*0290*/  LEA.HI.X R23, R10, UR5, R13, 0x3, P0 ;  /* 0x000000050a177c11 */ /* 0x000fca00080f1c0d */
[----:B0-----:R0:W5:Y:S01]  /*02a0*/  LDG.E.64 R16, desc[UR6][R22.64] ;  /* 0x0000000616107981 */ /* 0x001162000c1e1b00 */
[----:B------:R-:W-:Y:S01]  /*02b0*/  LOP3.LUT R6, R0, 0xfffffff8, RZ, 0xc0, !PT ;  /* 0xfffffff800067812 */ /* 0x000fe200078ec0ff */
[----:B------:R-:W-:Y:S01]  /*02c0*/  UMOV UR5, 0x1 ;  /* 0x0000000100057882 */ /* 0x000fe20000000000 */
[C-C-:B------:R-:W-:Y:S01]  /*02d0*/  SHF.L.U64.HI R7, R8.reuse, 0x5, R4.reuse ;  /* 0x0000000508077819 */ /* 0x140fe20000010204 */
[----:B------:R-:W-:Y:S01]  /*02e0*/  UMOV UR4, URZ ;  /* 0x000000ff00047c82 */ /* 0x000fe20008000000 */
[C-C-:B------:R-:W-:Y:S02]  /*02f0*/  SHF.L.U64.HI R25, R8.reuse, 0x3, R4.reuse ;  /* 0x0000000308197819 */ /* 0x140fe40000010204 */
[C-C-:B------:R-:W-:Y:S02]  /*0300*/  SHF.L.U64.HI R27, R8.reuse, 0x4, R4.reuse ;  /* 0x00000004081b7819 */ /* 0x140fe40000010204 */
[----:B------:R-:W-:-:S07]  /*0310*/  SHF.L.U64.HI R5, R8, 0x6, R4 ;  /* 0x0000000608057819 */ /* 0x000fce0000010204 */
.L_x_1:
[----:B-1----:R-:W-:-:S05]  /*0320*/  LEA R18, P0, R8, R22, 0x3 ;  /* 0x0000001608127211 */ /* 0x002fca00078018ff */
[----:B------:R-:W-:-:S05]  /*0330*/  IMAD.X R19, R23, 0x1, R25, P0 ;  /* 0x0000000117137824 */ /* 0x000fca00000e0619 */
[----:B------:R-:W2:Y:S01]  /*0340*/  LDG.E.64 R20, desc[UR6][R18.64] ;  /* 0x0000000612147981 */ /* 0x000ea2000c1e1b00 */
[----:B------:R-:W-:-:S05]  /*0350*/  LEA R28, P0, R8, R22, 0x4 ;  /* 0x00000016081c7211 */ /* 0x000fca00078020ff */
[----:B------:R-:W-:Y:S01]  /*0360*/  IMAD.X R29, R23, 0x1, R27, P0 ;  /* 0x00000001171d7824 */ /* 0x000fe200000e061b */
[----:B--2--5:R-:W-:-:S07]  /*0370*/  DADD R20, R20, R16 ;  /* 0x0000000014147229 */ /* 0x024fce0000000010 */
[----:B------:R1:W-:Y:S04]  /*0380*/  STG.E.64 desc[UR6][R18.64], R20 ;  /* 0x0000001412007986 */ /* 0x0003e8000c101b06 */
[----:B------:R-:W2:Y:S01]  /*0390*/  LDG.E.64 R14, desc[UR6][R28.64] ;  /* 0x000000061c0e7981 */ /* 0x000ea2000c1e1b00 */
[----:B------:R-:W-:-:S04]  /*03a0*/  IMAD.WIDE.U32 R16, R8, 0x18, R22 ;  /* 0x0000001808107825 */ /* 0x000fc800078e0016 */
[----:B-1----:R-:W-:-:S04]  /*03b0*/  IMAD R19, R4, 0x18, RZ ;  /* 0x0000001804137824 */ /* 0x002fc800078e02ff */
[----:B------:R-:W-:Y:S01]  /*03c0*/  IMAD.IADD R17, R17, 0x1, R19 ;  /* 0x0000000111117824 */ /* 0x000fe200078e0213 */
[----:B--2---:R-:W-:-:S07]  /*03d0*/  DADD R14, R20, R14 ;  /* 0x00000000140e7229 */ /* 0x004fce000000000e */
[----:B------:R1:W-:Y:S04]  /*03e0*/  STG.E.64 desc[UR6][R28.64], R14 ;  /* 0x0000000e1c007986 */ /* 0x0003e8000c101b06 */
[----:B------:R-:W2:Y:S01]  /*03f0*/  LDG.E.64 R18, desc[UR6][R16.64] ;  /* 0x0000000610127981 */ /* 0x000ea2000c1e1b00 */
[----:B------:R-:W-:-:S05]  /*0400*/  LEA R20, P0, R8, R22, 0x5 ;  /* 0x0000001608147211 */ /* 0x000fca00078028ff */
[----:B------:R-:W-:Y:S01]  /*0410*/  IMAD.X R21, R23, 0x1, R7, P0 ;  /* 0x0000000117157824 */ /* 0x000fe200000e0607 */
[----:B--2---:R-:W-:-:S07]  /*0420*/  DADD R18, R14, R18 ;  /* 0x000000000e127229 */ /* 0x004fce0000000012 */
[----:B------:R2:W-:Y:S04]  /*0430*/  STG.E.64 desc[UR6][R16.64], R18 ;  /* 0x0000001210007986 */ /* 0x0005e8000c101b06 */
[----:B-1----:R-:W3:Y:S01]  /*0440*/  LDG.E.64 R28, desc[UR6][R20.64] ;  /* 0x00000006141c7981 */ /* 0x002ee2000c1e1b00 */
[----:B------:R-:W-:Y:S01]  /*0450*/  IMAD R24, R4, 0x28, RZ ;  /* 0x0000002804187824 */ /* 0x000fe200078e02ff */
[----:B---3--:R-:W-:Y:S01]  /*0460*/  DADD R28, R18, R28 ;  /* 0x00000000121c7229 */ /* 0x008fe2000000001c */
[----:B--2---:R-:W-:-:S04]  /*0470*/  IMAD.WIDE.U32 R18, R8, 0x28, R22 ;  /* 0x0000002808127825 */ /* 0x004fc800078e0016 */
[----:B------:R-:W-:Y:S02]  /*0480*/  IMAD.IADD R19, R19, 0x1, R24 ;  /* 0x0000000113137824 */ /* 0x000fe400078e0218 */
[----:B------:R1:W-:Y:S04]  /*0490*/  STG.E.64 desc[UR6][R20.64], R28 ;  /* 0x0000001c14007986 */ /* 0x0003e8000c101b06 */
[----:B------:R-:W1:Y:S01]  /*04a0*/  LDG.E.64 R14, desc[UR6][R18.64] ;  /* 0x00000006120e7981 */ /* 0x000e62000c1e1b00 */
[----:B------:R-:W-:Y:S01]  /*04b0*/  IMAD R24, R4, 0x30, RZ ;  /* 0x0000003004187824 */ /* 0x000fe200078e02ff */
[----:B-1----:R-:W-:Y:S01]  /*04c0*/  DADD R28, R28, R14 ;  /* 0x000000001c1c7229 */ /* 0x002fe2000000000e */
[----:B------:R-:W-:-:S04]  /*04d0*/  IMAD.WIDE.U32 R14, R8, 0x30, R22 ;  /* 0x00000030080e7825 */ /* 0x000fc800078e0016 */
[----:B------:R-:W-:Y:S02]  /*04e0*/  IMAD.IADD R15, R15, 0x1, R24 ;  /* 0x000000010f0f7824 */ /* 0x000fe400078e0218 */
[----:B------:R1:W-:Y:S04]  /*04f0*/  STG.E.64 desc[UR6][R18.64], R28 ;  /* 0x0000001c12007986 */ /* 0x0003e8000c101b06 */
[----:B------:R-:W2:Y:S01]  /*0500*/  LDG.E.64 R16, desc[UR6][R14.64] ;  /* 0x000000060e107981 */ /* 0x000ea2000c1e1b00 */
[----:B------:R-:W-:-:S04]  /*0510*/  IMAD.WIDE.U32 R20, R8, 0x38, R22 ;  /* 0x0000003808147825 */ /* 0x000fc800078e0016 */
[----:B------:R-:W-:-:S04]  /*0520*/  IMAD R24, R4, 0x38, RZ ;  /* 0x0000003804187824 */ /* 0x000fc800078e02ff */
[----:B------:R-:W-:Y:S01]  /*0530*/  IMAD.IADD R21, R21, 0x1, R24 ;  /* 0x0000000115157824 */ /* 0x000fe200078e0218 */
[----:B--2---:R-:W-:-:S07]  /*0540*/  DADD R16, R28, R16 ;  /* 0x000000001c107229 */ /* 0x004fce0000000010 */
[----:B------:R2:W-:Y:S04]  /*0550*/  STG.E.64 desc[UR6][R14.64], R16 ;  /* 0x000000100e007986 */ /* 0x0005e8000c101b06 */
[----:B-1----:R-:W3:Y:S01]  /*0560*/  LDG.E.64 R18, desc[UR6][R20.64] ;  /* 0x0000000614127981 */ /* 0x002ee2000c1e1b00 */
[----:B0-----:R-:W-:-:S05]  /*0570*/  LEA R22, P0, R8, R22, 0x6 ;  /* 0x0000001608167211 */ /* 0x001fca00078030ff */
[----:B------:R-:W-:Y:S01]  /*0580*/  IMAD.X R23, R23, 0x1, R5, P0 ;  /* 0x0000000117177824 */ /* 0x000fe200000e0605 */
[----:B------:R-:W-:Y:S01]  /*0590*/  UIADD3 UR5, UP0, UPT, UR5, 0x8, URZ ;  /* 0x0000000805057890 */ /* 0x000fe2000ff1e0ff */
[----:B---3--:R-:W-:-:S07]  /*05a0*/  DADD R18, R16, R18 ;  /* 0x0000000010127229 */ /* 0x008fce0000000012 */
[----:B------:R1:W-:Y:S04]  /*05b0*/  STG.E.64 desc[UR6][R20.64], R18 ;  /* 0x0000001214007986 */ /* 0x0003e8000c101b06 */
[----:B------:R-:W3:Y:S01]  /*05c0*/  LDG.E.64 R28, desc[UR6][R22.64] ;  /* 0x00000006161c7981 */ /* 0x000ee2000c1e1b00 */
[----:B------:R-:W-:Y:S01]  /*05d0*/  UIADD3.X UR4, UPT, UPT, URZ, UR4, URZ, UP0, !UPT ;  /* 0x00000004ff047290 */ /* 0x000fe200087fe4ff */
[----:B--2---:R-:W-:-:S04]  /*05e0*/  IADD3 R14, P2, PT, -R6, UR5, RZ ;  /* 0x00000005060e7c10 */ /* 0x004fc8000ff5e1ff */
[----:B------:R-:W-:Y:S02]  /*05f0*/  ISETP.NE.U32.AND P0, PT, R14, 0x1, PT ;  /* 0x000000010e00780c */ /* 0x000fe40003f05070 */
[----:B------:R-:W-:-:S04]  /*0600*/  IADD3.X R14, PT, PT, ~R3, UR4, RZ, P2, !PT ;  /* 0x00000004030e7c10 */ /* 0x000fc800097fe5ff */
[----:B------:R-:W-:Y:S01]  /*0610*/  ISETP.NE.AND.EX P0, PT, R14, RZ, PT, P0 ;  /* 0x000000ff0e00720c */ /* 0x000fe20003f05300 */
[----:B---3--:R-:W-:-:S07]  /*0620*/  DADD R16, R18, R28 ;  /* 0x0000000012107229 */ /* 0x008fce000000001c */
[----:B------:R1:W-:Y:S05]  /*0630*/  STG.E.64 desc[UR6][R22.64], R16 ;  /* 0x0000001016007986 */ /* 0x0003ea000c101b06 */
[----:B------:R-:W-:Y:S05]  /*0640*/  @P0 BRA `(.L_x_1) ;  /* 0xfffffffc00340947 */ /* 0x000fea000383ffff */
.L_x_0:
[----:B0-----:R-:W-:Y:S05]  /*0650*/  @!P1 EXIT ;  /* 0x000000000000994d */ /* 0x001fea0003800000 */
[----:B------:R-:W-:Y:S02]  /*0660*/  ISETP.GE.U32.AND P1, PT, R2, 0x4, PT ;  /* 0x000000040200780c */ /* 0x000fe40003f26070 */
[----:B------:R-:W-:Y:S02]  /*0670*/  LOP3.LUT R14, R0, 0x3, RZ, 0xc0, !PT ;  /* 0x00000003000e7812 */ /* 0x000fe400078ec0ff */
[----:B------:R-:W-:Y:S02]  /*0680*/  ISETP.GE.U32.AND.EX P1, PT, RZ, RZ, PT, P1 ;  /* 0x000000ffff00720c */ /* 0x000fe40003f26110 */
[----:B------:R-:W-:-:S04]  /*0690*/  ISETP.NE.U32.AND P0, PT, R14, RZ, PT ;  /* 0x000000ff0e00720c */ /* 0x000fc80003f05070 */
[----:B------:R-:W-:-:S07]  /*06a0*/  ISETP.NE.AND.EX P0, PT, RZ, RZ, PT, P0 ;  /* 0x000000ffff00720c */ /* 0x000fce0003f05300 */
[----:B------:R-:W-:Y:S06]  /*06b0*/  @!P1 BRA `(.L_x_2) ;  /* 0x00000000008c9947 */ /* 0x000fec0003800000 */
[----:B------:R-:W1:Y:S01]  /*06c0*/  LDCU.64 UR10, c[0x0][0x398] ;  /* 0x00007300ff0a77ac */ /* 0x000e620008000a00 */
[----:B------:R-:W-:Y:S02]  /*06d0*/  IMAD.MOV.U32 R12, RZ, RZ, R10 ;  /* 0x000000ffff0c7224 */ /* 0x000fe400078e000a */
[----:B------:R-:W-:Y:S01]  /*06e0*/  IMAD.SHL.U32 R15, R8, 0x8, RZ ;  /* 0x00000008080f7824 */ /* 0x000fe200078e00ff */
[----:B------:R-:W-:-:S04]  /*06f0*/  UIADD3 UR8, UP0, UPT, UR5, -0x1, URZ ;  /* 0xffffffff05087890 */ /* 0x000fc8000ff1e0ff */
[----:B------:R-:W-:Y:S02]  /*0700*/  UIADD3.X UR9, UPT, UPT, UR4, -0x1, URZ, UP0, !UPT ;  /* 0xffffffff04097890 */ /* 0x000fe400087fe4ff */
[----:B------:R-:W-:Y:S02]  /*0710*/  IMAD R5, R4, UR8, RZ ;  /* 0x0000000804057c24 */ /* 0x000fe4000f8e02ff */
[----:B------:R-:W-:-:S04]  /*0720*/  IMAD.WIDE.U32 R2, R8, UR8, R12 ;  /* 0x0000000808027c25 */ /* 0x000fc8000f8e000c */
[----:B------:R-:W-:Y:S01]  /*0730*/  IMAD R5, R8, UR9, R5 ;  /* 0x0000000908057c24 */ /* 0x000fe2000f8e0205 */
[----:B-1----:R-:W-:-:S03]  /*0740*/  LEA R22, P1, R2, UR10, 0x3 ;  /* 0x0000000a02167c11 */ /* 0x002fc6000f8218ff */
[----:B------:R-:W-:Y:S01]  /*0750*/  IMAD.IADD R3, R3, 0x1, R5 ;  /* 0x0000000103037824 */ /* 0x000fe200078e0205 */
[----:B------:R-:W-:Y:S02]  /*0760*/  SHF.L.U64.HI R5, R8, 0x3, R4 ;  /* 0x0000000308057819 */ /* 0x000fe40000010204 */
[----:B------:R-:W-:Y:S02]  /*0770*/  IADD3 R16, P2, PT, R22, R15, RZ ;  /* 0x0000000f16107210 */ /* 0x000fe40007f5e0ff */
[----:B------:R-:W-:-:S05]  /*0780*/  LEA.HI.X R23, R2, UR11, R3, 0x3, P1 ;  /* 0x0000000b02177c11 */ /* 0x000fca00088f1c03 */
[----:B------:R-:W-:Y:S01]  /*0790*/  IMAD.X R17, R23, 0x1, R5, P2 ;  /* 0x0000000117117824 */ /* 0x000fe200010e0605 */
[----:B------:R-:W2:Y:S04]  /*07a0*/  LDG.E.64 R6, desc[UR6][R22.64] ;  /* 0x0000000616067981 */ /* 0x000ea8000c1e1b00 */
[----:B------:R-:W2:Y:S01]  /*07b0*/  LDG.E.64 R18, desc[UR6][R16.64] ;  /* 0x0000000610127981 */ /* 0x000ea2000c1e1b00 */
[----:B------:R-:W-:-:S05]  /*07c0*/  IADD3 R2, P1, PT, R16, R15, RZ ;  /* 0x0000000f10027210 */ /* 0x000fca0007f3e0ff */
[----:B------:R-:W-:Y:S01]  /*07d0*/  IMAD.X R3, R17, 0x1, R5, P1 ;  /* 0x0000000111037824 */ /* 0x000fe200008e0605 */
[----:B--2---:R-:W-:-:S07]  /*07e0*/  DADD R18, R6, R18 ;  /* 0x0000000006127229 */ /* 0x004fce0000000012 */
[----:B------:R0:W-:Y:S04]  /*07f0*/  STG.E.64 desc[UR6][R16.64], R18 ;  /* 0x0000001210007986 */ /* 0x0001e8000c101b06 */
[----:B------:R-:W2:Y:S01]  /*0800*/  LDG.E.64 R20, desc[UR6][R2.64] ;  /* 0x0000000602147981 */ /* 0x000ea2000c1e1b00 */
[----:B------:R-:W-:-:S05]  /*0810*/  IADD3 R6, P1, PT, R2, R15, RZ ;  /* 0x0000000f02067210 */ /* 0x000fca0007f3e0ff */
[----:B------:R-:W-:Y:S01]  /*0820*/  IMAD.X R7, R3, 0x1, R5, P1 ;  /* 0x0000000103077824 */ /* 0x000fe200008e0605 */
[----:B--2---:R-:W-:-:S07]  /*0830*/  DADD R20, R18, R20 ;  /* 0x0000000012147229 */ /* 0x004fce0000000014 */
[----:B------:R2:W-:Y:S04]  /*0840*/  STG.E.64 desc[UR6][R2.64], R20 ;  /* 0x0000001402007986 */ /* 0x0005e8000c101b06 */
[----:B------:R-:W3:Y:S01]  /*0850*/  LDG.E.64 R22, desc[UR6][R6.64] ;  /* 0x0000000606167981 */ /* 0x000ee2000c1e1b00 */
[----:B------:R-:W-:-:S05]  /*0860*/  IADD3 R24, P1, PT, R6, R15, RZ ;  /* 0x0000000f06187210 */ /* 0x000fca0007f3e0ff */
[----:B------:R-:W-:Y:S01]  /*0870*/  IMAD.X R25, R7, 0x1, R5, P1 ;  /* 0x0000000107197824 */ /* 0x000fe200008e0605 */
[----:B---3--:R-:W-:-:S07]  /*0880*/  DADD R22, R20, R22 ;  /* 0x0000000014167229 */ /* 0x008fce0000000016 */
[----:B------:R2:W-:Y:S04]  /*0890*/  STG.E.64 desc[UR6][R6.64], R22 ;  /* 0x0000001606007986 */ /* 0x0005e8000c101b06 */
[----:B0-----:R-:W3:Y:S01]  /*08a0*/  LDG.E.64 R16, desc[UR6][R24.64] ;  /* 0x0000000618107981 */ /* 0x001ee2000c1e1b00 */
[----:B------:R-:W-:-:S04]  /*08b0*/  UIADD3 UR5, UP0, UPT, UR5, 0x4, URZ ;  /* 0x0000000405057890 */ /* 0x000fc8000ff1e0ff */
[----:B------:R-:W-:Y:S01]  /*08c0*/  UIADD3.X UR4, UPT, UPT, URZ, UR4, URZ, UP0, !UPT ;  /* 0x00000004ff047290 */ /* 0x000fe200087fe4ff */
[----:B---3--:R-:W-:-:S07]  /*08d0*/  DADD R16, R22, R16 ;  /* 0x0000000016107229 */ /* 0x008fce0000000010 */
[----:B------:R2:W-:Y:S04]  /*08e0*/  STG.E.64 desc[UR6][R24.64], R16 ;  /* 0x0000001018007986 */ /* 0x0005e8000c101b06 */
.L_x_2:
[----:B------:R-:W-:Y:S05]  /*08f0*/  @!P0 EXIT ;  /* 0x000000000000894d */ /* 0x000fea0003800000 */
[----:B------:R-:W-:Y:S02]  /*0900*/  ISETP.NE.U32.AND P1, PT, R14, 0x1, PT ;  /* 0x000000010e00780c */ /* 0x000fe40003f25070 */
[----:B------:R-:W-:Y:S02]  /*0910*/  LOP3.LUT R0, R0, 0x1, RZ, 0xc0, !PT ;  /* 0x0000000100007812 */ /* 0x000fe400078ec0ff */
[----:B------:R-:W-:Y:S02]  /*0920*/  ISETP.NE.AND.EX P1, PT, RZ, RZ, PT, P1 ;  /* 0x000000ffff00720c */ /* 0x000fe40003f25310 */
[----:B------:R-:W-:-:S04]  /*0930*/  ISETP.NE.U32.AND P0, PT, R0, 0x1, PT ;  /* 0x000000010000780c */ /* 0x000fc80003f05070 */
[----:B------:R-:W-:-:S07]  /*0940*/  ISETP.NE.U32.AND.EX P0, PT, RZ, RZ, PT, P0 ;  /* 0x000000ffff00720c */ /* 0x000fce0003f05100 */
[----:B------:R-:W-:Y:S06]  /*0950*/  @!P1 BRA `(.L_x_3) ;  /* 0x0000000000689947 */ /* 0x000fec0003800000 */
[----:B------:R-:W0:Y:S01]  /*0960*/  LDCU.64 UR10, c[0x0][0x398] ;  /* 0x00007300ff0a77ac */ /* 0x000e220008000a00 */
[----:B--2---:R-:W-:Y:S01]  /*0970*/  IMAD.MOV.U32 R2, RZ, RZ, R10 ;  /* 0x000000ffff027224 */ /* 0x004fe200078e000a */
[C---:B-1----:R-:W-:Y:S01]  /*0980*/  SHF.L.U64.HI R19, R8.reuse, 0x3, R4 ;  /* 0x0000000308137819 */ /* 0x042fe20000010204 */
[----:B------:R-:W-:Y:S01]  /*0990*/  IMAD.MOV.U32 R3, RZ, RZ, R13 ;  /* 0x000000ffff037224 */ /* 0x000fe200078e000d */
[----:B------:R-:W-:Y:S01]  /*09a0*/  UIADD3 UR8, UP0, UPT, UR5, -0x1, URZ ;  /* 0xffffffff05087890 */ /* 0x000fe2000ff1e0ff */
[----:B------:R-:W-:-:S03]  /*09b0*/  IMAD.SHL.U32 R21, R8, 0x8, RZ ;  /* 0x0000000808157824 */ /* 0x000fc600078e00ff */
[----:B------:R-:W-:Y:S02]  /*09c0*/  UIADD3.X UR9, UPT, UPT, UR4, -0x1, URZ, UP0, !UPT ;  /* 0xffffffff04097890 */ /* 0x000fe400087fe4ff */
[----:B------:R-:W-:Y:S02]  /*09d0*/  IMAD R5, R4, UR8, RZ ;  /* 0x0000000804057c24 */ /* 0x000fe4000f8e02ff */
[----:B------:R-:W-:-:S04]  /*09e0*/  IMAD.WIDE.U32 R2, R8, UR8, R2 ;  /* 0x0000000808027c25 */ /* 0x000fc8000f8e0002 */
[----:B------:R-:W-:Y:S01]  /*09f0*/  IMAD R5, R8, UR9, R5 ;  /* 0x0000000908057c24 */ /* 0x000fe2000f8e0205 */
[----:B0-----:R-:W-:-:S03]  /*0a00*/  LEA R14, P1, R2, UR10, 0x3 ;  /* 0x0000000a020e7c11 */ /* 0x001fc6000f8218ff */
[----:B------:R-:W-:Y:S01]  /*0a10*/  IMAD.IADD R5, R3, 0x1, R5 ;  /* 0x0000000103057824 */ /* 0x000fe200078e0205 */
[----:B------:R-:W-:-:S04]  /*0a20*/  IADD3 R16, P2, PT, R14, R21, RZ ;  /* 0x000000150e107210 */ /* 0x000fc80007f5e0ff */
        /* <DEDUP_REMOVED lines=9> */
[----:B------:R-:W-:-:S04]  /*0ac0*/  UIADD3 UR5, UP0, UPT, UR5, 0x2, URZ ;  /* 0x0000000205057890 */ /* 0x000fc8000ff1e0ff */
[----:B------:R-:W-:Y:S01]  /*0ad0*/  UIADD3.X UR4, UPT, UPT, URZ, UR4, URZ, UP0, !UPT ;  /* 0x00000004ff047290 */ /* 0x000fe200087fe4ff */
[----:B--2---:R-:W-:-:S07]  /*0ae0*/  DADD R6, R2, R6 ;  /* 0x0000000002067229 */ /* 0x004fce0000000006 */
[----:B------:R0:W-:Y:S04]  /*0af0*/  STG.E.64 desc[UR6][R18.64], R6 ;  /* 0x0000000612007986 */ /* 0x0001e8000c101b06 */
.L_x_3:
[----:B------:R-:W-:Y:S05]  /*0b00*/  @P0 EXIT ;  /* 0x000000000000094d */ /* 0x000fea0003800000 */
[----:B------:R-:W3:Y:S01]  /*0b10*/  LDCU.64 UR8, c[0x0][0x398] ;  /* 0x00007300ff0877ac */ /* 0x000ee20008000a00 */
[----:B0-2---:R-:W-:Y:S02]  /*0b20*/  IMAD.MOV.U32 R2, RZ, RZ, R10 ;  /* 0x000000ffff027224 */ /* 0x005fe400078e000a */
[----:B------:R-:W-:Y:S01]  /*0b30*/  IMAD.MOV.U32 R3, RZ, RZ, R13 ;  /* 0x000000ffff037224 */ /* 0x000fe200078e000d */
[----:B------:R-:W-:-:S04]  /*0b40*/  UIADD3 UR5, UP0, UPT, UR5, -0x1, URZ ;  /* 0xffffffff05057890 */ /* 0x000fc8000ff1e0ff */
[----:B------:R-:W-:Y:S02]  /*0b50*/  UIADD3.X UR4, UPT, UPT, UR4, -0x1, URZ, UP0, !UPT ;  /* 0xffffffff04047890 */ /* 0x000fe400087fe4ff */
[----:B------:R-:W-:Y:S02]  /*0b60*/  IMAD R5, R4, UR5, RZ ;  /* 0x0000000504057c24 */ /* 0x000fe4000f8e02ff */
[----:B------:R-:W-:-:S04]  /*0b70*/  IMAD.WIDE.U32 R2, R8, UR5, R2 ;  /* 0x0000000508027c25 */ /* 0x000fc8000f8e0002 */
[----:B------:R-:W-:Y:S01]  /*0b80*/  IMAD R5, R8, UR4, R5 ;  /* 0x0000000408057c24 */ /* 0x000fe2000f8e0205 */
[----:B---3--:R-:W-:-:S03]  /*0b90*/  LEA R10, P0, R2, UR8, 0x3 ;  /* 0x00000008020a7c11 */ /* 0x008fc6000f8018ff */
[----:B------:R-:W-:Y:S01]  /*0ba0*/  IMAD.IADD R3, R3, 0x1, R5 ;  /* 0x0000000103037824 */ /* 0x000fe200078e0205 */
[----:B------:R-:W-:-:S04]  /*0bb0*/  LEA R6, P1, R8, R10, 0x3 ;  /* 0x0000000a08067211 */ /* 0x000fc800078218ff */
[----:B------:R-:W-:-:S04]  /*0bc0*/  LEA.HI.X R11, R2, UR9, R3, 0x3, P0 ;  /* 0x00000009020b7c11 */ /* 0x000fc800080f1c03 */
[----:B------:R-:W-:Y:S01]  /*0bd0*/  LEA.HI.X R7, R8, R11, R4, 0x3, P1 ;  /* 0x0000000b08077211 */ /* 0x000fe200008f1c04 */
[----:B------:R-:W2:Y:S04]  /*0be0*/  LDG.E.64 R2, desc[UR6][R10.64] ;  /* 0x000000060a027981 */ /* 0x000ea8000c1e1b00 */
[----:B------:R-:W2:Y:S02]  /*0bf0*/  LDG.E.64 R4, desc[UR6][R6.64] ;  /* 0x0000000606047981 */ /* 0x000ea4000c1e1b00 */
[----:B--2---:R-:W-:-:S07]  /*0c00*/  DADD R2, R2, R4 ;  /* 0x0000000002027229 */ /* 0x004fce0000000004 */
[----:B------:R-:W-:Y:S01]  /*0c10*/  STG.E.64 desc[UR6][R6.64], R2 ;  /* 0x0000000206007986 */ /* 0x000fe2000c101b06 */
[----:B------:R-:W-:Y:S05]  /*0c20*/  EXIT ;  /* 0x000000000000794d */ /* 0x000fea0003800000 */
.L_x_4:
[----:B------:R-:W-:-:S00]  /*0c30*/  BRA `(.L_x_4) ;  /* 0xfffffffc00fc7947 */ /* 0x000fc0000383ffff */
[----:B------:R-:W-:-:S00]  /*0c40*/  NOP ;  /* 0x0000000000007918 */ /* 0x000fc00000000000 */
        /* <DEDUP_REMOVED lines=11> */
.L_x_61:


//--------------------- .text._Z23cumulative_sum_cols_dstlllPd --------------------------
	.section	.text._Z23cumulative_sum_cols_dstlllPd,"ax",@progbits
	.align	128
        .global         _Z23cumulative_sum_cols_dstlllPd
        .type           _Z23cumulative_sum_cols_dstlllPd,@function
        .size           _Z23cumulative_sum_cols_dstlllPd,(.L_x_62 - _Z23cumulative_sum_cols_dstlllPd)
        .other          _Z23cumulative_sum_cols_dstlllPd,@"STO_CUDA_ENTRY STV_DEFAULT"
_Z23cumulative_sum_cols_dstlllPd:
.text._Z23cumulative_sum_cols_dstlllPd:
[----:B------:R-:W-:Y:S01]  /*0000*/  LDC R1, c[0x0][0x37c] ;  /* 0x0000df00ff017b82 */ /* 0x000fe20000000800 */
[----:B------:R-:W0:Y:S07]  /*0010*/  S2R R5, SR_TID.Z ;  /* 0x0000000000057919 */ /* 0x000e2e0000002300 */
[----:B------:R-:W1:Y:S01]  /*0020*/  LDC R3, c[0x0][0x364] ;  /* 0x0000d900ff037b82 */ /* 0x000e620000000800 */
[----:B------:R-:W2:Y:S01]  /*0030*/  LDCU.64 UR6, c[0x0][0x380] ;  /* 0x00007000ff0677ac */ /* 0x000ea20008000a00 */
[----:B------:R-:W1:Y:S06]  /*0040*/  S2R R2, SR_TID.Y ;  /* 0x0000000000027919 */ /* 0x000e6c0000002200 */
[----:B------:R-:W0:Y:S08]  /*0050*/  S2UR UR5, SR_CTAID.Z ;  /* 0x00000000000579c3 */ /* 0x000e300000002700 */
[----:B------:R-:W0:Y:S08]  /*0060*/  LDC R0, c[0x0][0x368] ;  /* 0x0000da00ff007b82 */ /* 0x000e300000000800 */
[----:B------:R-:W1:Y:S08]  /*0070*/  S2UR UR4, SR_CTAID.Y ;  /* 0x00000000000479c3 */ /* 0x000e700000002600 */
[----:B------:R-:W3:Y:S01]  /*0080*/  LDC.64 R14, c[0x0][0x390] ;  /* 0x0000e400ff0e7b82 */ /* 0x000ee20000000a00 */
[----:B0-----:R-:W-:-:S02]  /*0090*/  IMAD R0, R0, UR5, R5 ;  /* 0x0000000500007c24 */ /* 0x001fc4000f8e0205 */
[----:B-1----:R-:W-:-:S05]  /*00a0*/  IMAD R3, R3, UR4, R2 ;  /* 0x0000000403037c24 */ /* 0x002fca000f8e0202 */
[----:B--2---:R-:W-:Y:S02]  /*00b0*/  ISETP.GE.U32.AND P1, PT, R3, UR6, PT ;  /* 0x0000000603007c0c */ /* 0x004fe4000bf26070 */
[----:B---3--:R-:W-:-:S04]  /*00c0*/  ISETP.GE.U32.AND P0, PT, R0, R14, PT ;  /* 0x0000000e0000720c */ /* 0x008fc80003f06070 */
[----:B------:R-:W-:-:S04]  /*00d0*/  ISETP.GE.AND.EX P0, PT, RZ, R15, PT, P0 ;  /* 0x0000000fff00720c */ /* 0x000fc80003f06300 */
[----:B------:R-:W-:-:S13]  /*00e0*/  ISETP.GE.OR.EX P0, PT, RZ, UR7, P0, P1 ;  /* 0x00000007ff007c0c */ /* 0x000fda0008706710 */
[----:B------:R-:W-:Y:S05]  /*00f0*/  @P0 EXIT ;  /* 0x000000000000094d */ /* 0x000fea0003800000 */
[----:B------:R-:W0:Y:S01]  /*0100*/  LDC.64 R8, c[0x0][0x388] ;  /* 0x0000e200ff087b82 */ /* 0x000e220000000a00 */
[----:B------:R-:W-:Y:S01]  /*0110*/  IADD3 R18, P1, PT, R0, 0x1, RZ ;  /* 0x0000000100127810 */ /* 0x000fe20007f3e0ff */
[----:B------:R-:W-:-:S03]  /*0120*/  IMAD.MOV.U32 R2, RZ, RZ, RZ ;  /* 0x000000ffff027224 */ /* 0x000fc600078e00ff */
[----:B------:R-:W-:Y:S01]  /*0130*/  ISETP.GE.U32.AND P0, PT, R18, R14, PT ;  /* 0x0000000e1200720c */ /* 0x000fe20003f06070 */
[----:B------:R-:W-:-:S05]  /*0140*/  IMAD.X R19, RZ, RZ, R2, P1 ;  /* 0x000000ffff137224 */ /* 0x000fca00008e0602 */
[----:B------:R-:W-:Y:S02]  /*0150*/  ISETP.GE.U32.AND.EX P0, PT, R19, R15, PT, P0 ;  /* 0x0000000f1300720c */ /* 0x000fe40003f06100 */
[----:B0-----:R-:W-:-:S04]  /*0160*/  ISETP.LT.U32.AND P1, PT, R8, 0x2, PT ;  /* 0x000000020800780c */ /* 0x001fc80003f21070 */
[----:B------:R-:W-:-:S13]  /*0170*/  ISETP.LT.OR.EX P0, PT, R9, RZ, P0, P1 ;  /* 0x000000ff0900720c */ /* 0x000fda0000701710 */
[----:B------:R-:W-:Y:S05]  /*0180*/  @P0 EXIT ;  /* 0x000000000000094d */ /* 0x000fea0003800000 */
[----:B------:R-:W-:Y:S01]  /*0190*/  IADD3 R4, P1, PT, -R0, R14, RZ ;  /* 0x0000000e00047210 */ /* 0x000fe20007f3e1ff */
[C---:B------:R-:W-:Y:S01]  /*01a0*/  IMAD.WIDE.U32 R12, R3.reuse, R8, RZ ;  /* 0x00000008030c7225 */ /* 0x040fe200078e00ff */
[----:B------:R-:W-:Y:S01]  /*01b0*/  IADD3 R5, P0, PT, R8, -0x2, RZ ;  /* 0xfffffffe08057810 */ /* 0x000fe20007f1e0ff */
[----:B------:R-:W0:Y:S01]  /*01c0*/  LDCU.64 UR4, c[0x0][0x358] ;  /* 0x00006b00ff0477ac */ /* 0x000e220008000a00 */
[----:B------:R-:W-:Y:S01]  /*01d0*/  IADD3 R4, P2, PT, R4, -0x2, RZ ;  /* 0xfffffffe04047810 */ /* 0x000fe20007f5e0ff */
[----:B------:R-:W-:Y:S01]  /*01e0*/  IMAD R3, R3, R9, R13 ;  /* 0x0000000903037224 */ /* 0x000fe200078e020d */
[----:B------:R-:W-:Y:S01]  /*01f0*/  IADD3.X R22, PT, PT, R9, -0x1, RZ, P0, !PT ;  /* 0xffffffff09167810 */ /* 0x000fe200007fe4ff */
[----:B------:R-:W-:Y:S01]  /*0200*/  IMAD.SHL.U32 R23, R15, 0x8, RZ ;  /* 0x000000080f177824 */ /* 0x000fe200078e00ff */
[----:B------:R-:W-:Y:S01]  /*0210*/  ISETP.LT.U32.AND P0, PT, R4, R5, PT ;  /* 0x000000050400720c */ /* 0x000fe20003f01070 */
[----:B------:R-:W-:Y:S01]  /*0220*/  IMAD.WIDE.U32 R16, R14, 0x8, RZ ;  /* 0x000000080e107825 */ /* 0x000fe200078e00ff */
[----:B------:R-:W-:Y:S01]  /*0230*/  IADD3.X R7, PT, PT, ~R2, -0x1, R15, P2, P1 ;  /* 0xffffffff02077810 */ /* 0x000fe200017e250f */
[----:B------:R-:W-:Y:S02]  /*0240*/  BSSY.RECONVERGENT B0, `(.L_x_5) ;  /* 0x000004a000007945 */ /* 0x000fe40003800200 */
[----:B------:R-:W-:Y:S01]  /*0250*/  IMAD.WIDE.U32 R10, R12, R14, RZ ;  /* 0x0000000e0c0a7225 */ /* 0x000fe200078e00ff */
[----:B------:R-:W-:-:S03]  /*0260*/  ISETP.LT.U32.AND.EX P0, PT, R7, R22, PT, P0 ;  /* 0x000000160700720c */ /* 0x000fc60003f01100 */
[----:B------:R-:W-:Y:S01]  /*0270*/  IMAD.IADD R8, R17, 0x1, R23 ;  /* 0x0000000111087824 */ /* 0x000fe200078e0217 */
[----:B------:R-:W-:Y:S01]  /*0280*/  SEL R5, R4, R5, P0 ;  /* 0x0000000504057207 */ /* 0x000fe20000000000 */
[----:B------:R-:W-:Y:S01]  /*0290*/  IMAD.MOV.U32 R4, RZ, RZ, RZ ;  /* 0x000000ffff047224 */ /* 0x000fe200078e00ff */
[----:B------:R-:W-:Y:S01]  /*02a0*/  SEL R22, R7, R22, P0 ;  /* 0x0000001607167207 */ /* 0x000fe20000000000 */
[----:B------:R-:W-:Y:S01]  /*02b0*/  IMAD R7, R3, R14, RZ ;  /* 0x0000000e03077224 */ /* 0x000fe200078e02ff */
[C---:B------:R-:W-:Y:S01]  /*02c0*/  ISETP.GE.U32.AND P0, PT, R5.reuse, 0x3, PT ;  /* 0x000000030500780c */ /* 0x040fe20003f06070 */
[----:B------:R-:W-:Y:S01]  /*02d0*/  IMAD.MOV.U32 R21, RZ, RZ, RZ ;  /* 0x000000ffff157224 */ /* 0x000fe200078e00ff */
[----:B------:R-:W-:Y:S01]  /*02e0*/  IADD3 R5, P1, PT, R5, 0x1, RZ ;  /* 0x0000000105057810 */ /* 0x000fe20007f3e0ff */
[----:B------:R-:W-:Y:S01]  /*02f0*/  IMAD R9, R12, R15, R7 ;  /* 0x0000000f0c097224 */ /* 0x000fe200078e0207 */
[----:B------:R-:W-:Y:S01]  /*0300*/  ISETP.GE.U32.AND.EX P0, PT, R22, RZ, PT, P0 ;  /* 0x000000ff1600720c */ /* 0x000fe20003f06100 */
[----:B------:R-:W-:Y:S01]  /*0310*/  IMAD.MOV.U32 R26, RZ, RZ, 0x1 ;  /* 0x00000001ff1a7424 */ /* 0x000fe200078e00ff */
[----:B------:R-:W-:Y:S01]  /*0320*/  CS2R R6, SRZ ;  /* 0x0000000000067805 */ /* 0x000fe2000001ff00 */
[----:B------:R-:W-:Y:S01]  /*0330*/  IMAD.IADD R9, R11, 0x1, R9 ;  /* 0x000000010b097824 */ /* 0x000fe200078e0209 */
[----:B------:R-:W-:Y:S01]  /*0340*/  LOP3.LUT R23, R5, 0x3, RZ, 0xc0, !PT ;  /* 0x0000000305177812 */ /* 0x000fe200078ec0ff */
[----:B------:R-:W-:-:S08]  /*0350*/  IMAD.X R22, RZ, RZ, R22, P1 ;  /* 0x000000ffff167224 */ /* 0x000fd000008e0616 */
[----:B0-----:R-:W-:Y:S05]  /*0360*/  @!P0 BRA `(.L_x_6) ;  /* 0x0000000000dc8947 */ /* 0x001fea0003800000 */
[----:B------:R-:W0:Y:S01]  /*0370*/  LDCU.64 UR6, c[0x0][0x398] ;  /* 0x00007300ff0677ac */ /* 0x000e220008000a00 */
[----:B------:R-:W-:-:S05]  /*0380*/  IADD3 R28, P0, PT, R0, R10, RZ ;  /* 0x0000000a001c7210 */ /* 0x000fca0007f1e0ff */
[----:B------:R-:W-:Y:S01]  /*0390*/  IMAD.X R7, R9, 0x1, R2, P0 ;  /* 0x0000000109077824 */ /* 0x000fe200000e0602 */
[----:B0-----:R-:W-:-:S04]  /*03a0*/  LEA R24, P0, R28, UR6, 0x3 ;  /* 0x000000061c187c11 */ /* 0x001fc8000f8018ff */
[----:B------:R-:W-:Y:S01]  /*03b0*/  LEA.HI.X R28, R28, UR7, R7, 0x3, P0 ;  /* 0x000000071c1c7c11 */ /* 0x000fe200080f1c07 */
[----:B------:R-:W-:-:S04]  /*03c0*/  IMAD.MOV.U32 R18, RZ, RZ, R24 ;  /* 0x000000ffff127224 */ /* 0x000fc800078e0018 */
[----:B------:R-:W-:-:S05]  /*03d0*/  IMAD.MOV.U32 R19, RZ, RZ, R28 ;  /* 0x000000ffff137224 */ /* 0x000fca00078e001c */
[----:B------:R0:W5:Y:S01]  /*03e0*/  LDG.E.64 R20, desc[UR4][R18.64] ;  /* 0x0000000412147981 */ /* 0x000162000c1e1b00 */
[----:B------:R-:W-:Y:S01]  /*03f0*/  IADD3 RZ, P1, PT, R16, 0x8, RZ ;  /* 0x0000000810ff7810 */ /* 0x000fe20007f3e0ff */
[----:B------:R-:W-:Y:S01]  /*0400*/  BSSY.RECONVERGENT B1, `(.L_x_7) ;  /* 0x0000027000017945 */ /* 0x000fe20003800200 */
[C---:B------:R-:W-:Y:S01]  /*0410*/  LEA RZ, P0, R14.reuse, 0x20, 0x5 ;  /* 0x000000200eff7811 */ /* 0x040fe200078028ff */
[----:B------:R-:W-:Y:S02]  /*0420*/  IMAD.MOV.U32 R26, RZ, RZ, 0x1 ;  /* 0x00000001ff1a7424 */ /* 0x000fe400078e00ff */
[----:B------:R-:W-:Y:S01]  /*0430*/  IMAD.MOV.U32 R7, RZ, RZ, RZ ;  /* 0x000000ffff077224 */ /* 0x000fe200078e00ff */
[----:B------:R-:W-:Y:S01]  /*0440*/  LEA.HI.X R27, R14, RZ, R15, 0x5, P0 ;  /* 0x000000ff0e1b7211 */ /* 0x000fe200000f2c0f */
[----:B------:R-:W-:-:S08]  /*0450*/  IMAD.X R25, RZ, RZ, R8, P1 ;  /* 0x000000ffff197224 */ /* 0x000fd000008e0608 */
.L_x_8:
[----:B------:R-:W-:-:S05]  /*0460*/  IMAD.SHL.U32 R17, R14, 0x8, RZ ;  /* 0x000000080e117824 */ /* 0x000fca00078e00ff */
[----:B0-----:R-:W-:-:S05]  /*0470*/  IADD3 R18, P0, PT, R24, R17, RZ ;  /* 0x0000001118127210 */ /* 0x001fca0007f1e0ff */
[----:B------:R-:W-:-:S05]  /*0480*/  IMAD.X R19, R28, 0x1, R8, P0 ;  /* 0x000000011c137824 */ /* 0x000fca00000e0608 */
[----:B-1----:R-:W2:Y:S01]  /*0490*/  LDG.E.64 R30, desc[UR4][R18.64+0x8] ;  /* 0x00000804121e7981 */ /* 0x002ea2000c1e1b00 */
[----:B------:R-:W-:-:S05]  /*04a0*/  VIADD R6, R17, 0x8 ;  /* 0x0000000811067836 */ /* 0x000fca0000000000 */
[----:B------:R-:W-:-:S05]  /*04b0*/  IADD3 R16, P0, PT, R18, R6, RZ ;  /* 0x0000000612107210 */ /* 0x000fca0007f1e0ff */
[----:B------:R-:W-:Y:S01]  /*04c0*/  IMAD.X R17, R19, 0x1, R25, P0 ;  /* 0x0000000113117824 */ /* 0x000fe200000e0619 */
[----:B--2--5:R-:W-:-:S07]  /*04d0*/  DADD R30, R30, R20 ;  /* 0x000000001e1e7229 */ /* 0x024fce0000000014 */
[----:B------:R0:W-:Y:S04]  /*04e0*/  STG.E.64 desc[UR4][R18.64+0x8], R30 ;  /* 0x0000081e12007986 */ /* 0x0001e8000c101b04 */
[----:B0-----:R-:W2:Y:S01]  /*04f0*/  LDG.E.64 R18, desc[UR4][R16.64+0x8] ;  /* 0x0000080410127981 */ /* 0x001ea2000c1e1b00 */
[----:B------:R-:W-:-:S05]  /*0500*/  IADD3 R20, P0, PT, R16, R6, RZ ;  /* 0x0000000610147210 */ /* 0x000fca0007f1e0ff */
[----:B------:R-:W-:Y:S01]  /*0510*/  IMAD.X R21, R17, 0x1, R25, P0 ;  /* 0x0000000111157824 */ /* 0x000fe200000e0619 */
[----:B--2---:R-:W-:-:S07]  /*0520*/  DADD R18, R30, R18 ;  /* 0x000000001e127229 */ /* 0x004fce0000000012 */
[----:B------:R0:W-:Y:S04]  /*0530*/  STG.E.64 desc[UR4][R16.64+0x8], R18 ;  /* 0x0000081210007986 */ /* 0x0001e8000c101b04 */
[----:B0-----:R-:W2:Y:S01]  /*0540*/  LDG.E.64 R16, desc[UR4][R20.64+0x8] ;  /* 0x0000080414107981 */ /* 0x001ea2000c1e1b00 */
[----:B------:R-:W-:-:S05]  /*0550*/  IADD3 R30, P0, PT, R20, R6, RZ ;  /* 0x00000006141e7210 */ /* 0x000fca0007f1e0ff */
[----:B------:R-:W-:Y:S01]  /*0560*/  IMAD.X R31, R21, 0x1, R25, P0 ;  /* 0x00000001151f7824 */ /* 0x000fe200000e0619 */
[----:B--2---:R-:W-:-:S07]  /*0570*/  DADD R16, R18, R16 ;  /* 0x0000000012107229 */ /* 0x004fce0000000010 */
[----:B------:R0:W-:Y:S04]  /*0580*/  STG.E.64 desc[UR4][R20.64+0x8], R16 ;  /* 0x0000081014007986 */ /* 0x0001e8000c101b04 */
[----:B0-----:R-:W2:Y:S01]  /*0590*/  LDG.E.64 R20, desc[UR4][R30.64+0x8] ;  /* 0x000008041e147981 */ /* 0x001ea2000c1e1b00 */
[----:B------:R-:W-:Y:S02]  /*05a0*/  IADD3 R26, P0, PT, R26, 0x4, RZ ;  /* 0x000000041a1a7810 */ /* 0x000fe40007f1e0ff */
[----:B------:R-:W-:Y:S02]  /*05b0*/  LOP3.LUT R29, R5, 0xfffffffc, RZ, 0xc0, !PT ;  /* 0xfffffffc051d7812 */ /* 0x000fe400078ec0ff */
[----:B------:R-:W-:Y:S01]  /*05c0*/  LEA R19, R14, 0x20, 0x5 ;  /* 0x000000200e137811 */ /* 0x000fe200078e28ff */
[----:B------:R-:W-:Y:S01]  /*05d0*/  IMAD.X R7, RZ, RZ, R7, P0 ;  /* 0x000000ffff077224 */ /* 0x000fe200000e0607 */
[----:B------:R-:W-:-:S04]  /*05e0*/  IADD3 R6, P1, PT, R26, -R29, RZ ;  /* 0x8000001d1a067210 */ /* 0x000fc80007f3e0ff */
[----:B------:R-:W-:Y:S01]  /*05f0*/  ISETP.NE.U32.AND P0, PT, R6, 0x1, PT ;  /* 0x000000010600780c */ /* 0x000fe20003f05070 */
[----:B------:R-:W-:Y:S01]  /*0600*/  IMAD.X R6, R7, 0x1, ~R22, P1 ;  /* 0x0000000107067824 */ /* 0x000fe200008e0e16 */
[----:B------:R-:W-:-:S04]  /*0610*/  IADD3 R24, P1, PT, R24, R19, RZ ;  /* 0x0000001318187210 */ /* 0x000fc80007f3e0ff */
[----:B------:R-:W-:Y:S01]  /*0620*/  ISETP.NE.AND.EX P0, PT, R6, RZ, PT, P0 ;  /* 0x000000ff0600720c */ /* 0x000fe20003f05300 */
[----:B------:R-:W-:Y:S01]  /*0630*/  IMAD.X R28, R28, 0x1, R27, P1 ;  /* 0x000000011c1c7824 */ /* 0x000fe200008e061b */
[----:B--2---:R-:W-:-:S07]  /*0640*/  DADD R20, R16, R20 ;  /* 0x0000000010147229 */ /* 0x004fce0000000014 */
[----:B------:R1:W-:Y:S04]  /*0650*/  STG.E.64 desc[UR4][R30.64+0x8], R20 ;  /* 0x000008141e007986 */ /* 0x0003e8000c101b04 */
[----:B------:R-:W-:Y:S05]  /*0660*/  @P0 BRA `(.L_x_8) ;  /* 0xfffffffc007c0947 */ /* 0x000fea000383ffff */
[----:B------:R-:W-:Y:S05]  /*0670*/  BSYNC.RECONVERGENT B1 ;  /* 0x0000000000017941 */ /* 0x000fea0003800200 */
.L_x_7:
[----:B------:R-:W-:Y:S01]  /*0680*/  IADD3 R18, P0, PT, R26, R0, RZ ;  /* 0x000000001a127210 */ /* 0x000fe20007f1e0ff */
[----:B-1----:R-:W-:Y:S01]  /*0690*/  IMAD.MOV.U32 R21, RZ, RZ, R22 ;  /* 0x000000ffff157224 */ /* 0x002fe200078e0016 */
[----:B------:R-:W-:Y:S02]  /*06a0*/  LOP3.LUT R6, R5, 0xfffffffc, RZ, 0xc0, !PT ;  /* 0xfffffffc05067812 */ /* 0x000fe400078ec0ff */
[----:B------:R-:W-:Y:S01]  /*06b0*/  IADD3 R0, P1, PT, R18, -0x1, RZ ;  /* 0xffffffff12007810 */ /* 0x000fe20007f3e0ff */
[----:B------:R-:W-:-:S05]  /*06c0*/  IMAD.X R19, R7, 0x1, R2, P0 ;  /* 0x0000000107137824 */ /* 0x000fca00000e0602 */
[----:B------:R-:W-:-:S07]  /*06d0*/  IADD3.X R2, PT, PT, R19, -0x1, RZ, P1, !PT ;  /* 0xffffffff13027810 */ /* 0x000fce0000ffe4ff */
.L_x_6:
[----:B------:R-:W-:Y:S05]  /*06e0*/  BSYNC.RECONVERGENT B0 ;  /* 0x0000000000007941 */ /* 0x000fea0003800200 */
.L_x_5:
[----:B------:R-:W-:-:S04]  /*06f0*/  ISETP.NE.U32.AND P0, PT, R23, RZ, PT ;  /* 0x000000ff1700720c */ /* 0x000fc80003f05070 */
[----:B------:R-:W-:-:S13]  /*0700*/  ISETP.NE.AND.EX P0, PT, R4, RZ, PT, P0 ;  /* 0x000000ff0400720c */ /* 0x000fda0003f05300 */
[----:B------:R-:W-:Y:S05]  /*0710*/  @!P0 EXIT ;  /* 0x000000000000894d */ /* 0x000fea0003800000 */
[----:B------:R-:W0:Y:S01]  /*0720*/  LDCU.64 UR6, c[0x0][0x398] ;  /* 0x00007300ff0677ac */ /* 0x000e220008000a00 */
[----:B------:R-:W-:Y:S01]  /*0730*/  IADD3 R5, P0, PT, R26, R12, RZ ;  /* 0x0000000c1a057210 */ /* 0x000fe20007f1e0ff */
[----:B------:R-:W-:-:S04]  /*0740*/  IMAD.SHL.U32 R17, R14, 0x8, RZ ;  /* 0x000000080e117824 */ /* 0x000fc800078e00ff */
[----:B------:R-:W-:Y:S01]  /*0750*/  IMAD.X R3, R7, 0x1, R3, P0 ;  /* 0x0000000107037824 */ /* 0x000fe200000e0603 */
[----:B------:R-:W-:Y:S01]  /*0760*/  IADD3 R17, P1, PT, R17, 0x8, RZ ;  /* 0x0000000811117810 */ /* 0x000fe20007f3e0ff */
[----:B------:R-:W-:-:S04]  /*0770*/  IMAD.WIDE.U32 R12, R5, R14, R18 ;  /* 0x0000000e050c7225 */ /* 0x000fc800078e0012 */
[----:B------:R-:W-:-:S04]  /*0780*/  IMAD R16, R3, R14, RZ ;  /* 0x0000000e03107224 */ /* 0x000fc800078e02ff */
[----:B------:R-:W-:Y:S01]  /*0790*/  IMAD R25, R5, R15, R16 ;  /* 0x0000000f05197224 */ /* 0x000fe200078e0210 */
[----:B0-----:R-:W-:Y:S01]  /*07a0*/  LEA R16, P0, R12, UR6, 0x3 ;  /* 0x000000060c107c11 */ /* 0x001fe2000f8018ff */
[----:B------:R-:W-:Y:S02]  /*07b0*/  IMAD.X R5, RZ, RZ, R8, P1 ;  /* 0x000000ffff057224 */ /* 0x000fe400008e0608 */
[----:B------:R-:W-:-:S05]  /*07c0*/  IMAD.IADD R25, R13, 0x1, R25 ;  /* 0x000000010d197824 */ /* 0x000fca00078e0219 */
[----:B------:R-:W-:-:S07]  /*07d0*/  LEA.HI.X R25, R12, UR7, R25, 0x3, P0 ;  /* 0x000000070c197c11 */ /* 0x000fce00080f1c19 */
.L_x_9:
[----:B------:R-:W-:Y:S02]  /*07e0*/  IMAD.MOV.U32 R8, RZ, RZ, R10 ;  /* 0x000000ffff087224 */ /* 0x000fe400078e000a */
[-C--:B------:R-:W-:Y:S02]  /*07f0*/  IMAD R21, R21, R14.reuse, RZ ;  /* 0x0000000e15157224 */ /* 0x080fe400078e02ff */
[----:B------:R-:W-:-:S04]  /*0800*/  IMAD.WIDE.U32 R12, R6, R14, R8 ;  /* 0x0000000e060c7225 */ /* 0x000fc800078e0008 */
[----:B------:R-:W-:Y:S01]  /*0810*/  IMAD R21, R6, R15, R21 ;  /* 0x0000000f06157224 */ /* 0x000fe200078e0215 */
[----:B------:R-:W-:Y:S01]  /*0820*/  IADD3 R0, P0, PT, R0, R12, RZ ;  /* 0x0000000c00007210 */ /* 0x000fe20007f1e0ff */
[----:B------:R-:W-:-:S03]  /*0830*/  IMAD.MOV.U32 R3, RZ, RZ, R25 ;  /* 0x000000ffff037224 */ /* 0x000fc600078e0019 */
[----:B------:R-:W-:Y:S01]  /*0840*/  IADD3.X R13, PT, PT, R2, R13, R21, P0, !PT ;  /* 0x0000000d020d7210 */ /* 0x000fe200007fe415 */
[----:B------:R-:W-:Y:S01]  /*0850*/  IMAD.MOV.U32 R2, RZ, RZ, R16 ;  /* 0x000000ffff027224 */ /* 0x000fe200078e0010 */
[----:B------:R-:W-:-:S04]  /*0860*/  LEA R12, P0, R0, UR6, 0x3 ;  /* 0x00000006000c7c11 */ /* 0x000fc8000f8018ff */
[----:B------:R-:W-:Y:S01]  /*0870*/  LEA.HI.X R13, R0, UR7, R13, 0x3, P0 ;  /* 0x00000007000d7c11 */ /* 0x000fe200080f1c0d */
[----:B------:R-:W2:Y:S05]  /*0880*/  LDG.E.64 R20, desc[UR4][R2.64] ;  /* 0x0000000402147981 */ /* 0x000eaa000c1e1b00 */
[----:B------:R-:W2:Y:S01]  /*0890*/  LDG.E.64 R12, desc[UR4][R12.64] ;  /* 0x000000040c0c7981 */ /* 0x000ea2000c1e1b00 */
[----:B------:R-:W-:Y:S01]  /*08a0*/  IADD3 R16, P0, PT, R2, R17, RZ ;  /* 0x0000001102107210 */ /* 0x000fe20007f1e0ff */
[----:B------:R-:W-:Y:S01]  /*08b0*/  IMAD.MOV.U32 R0, RZ, RZ, R18 ;  /* 0x000000ffff007224 */ /* 0x000fe200078e0012 */
[----:B------:R-:W-:Y:S01]  /*08c0*/  IADD3 R23, P1, PT, R23, -0x1, RZ ;  /* 0xffffffff17177810 */ /* 0x000fe20007f3e0ff */
[----:B------:R-:W-:Y:S01]  /*08d0*/  IMAD.MOV.U32 R6, RZ, RZ, R26 ;  /* 0x000000ffff067224 */ /* 0x000fe200078e001a */
[----:B------:R-:W-:Y:S01]  /*08e0*/  IADD3 R26, P2, PT, R26, 0x1, RZ ;  /* 0x000000011a1a7810 */ /* 0x000fe20007f5e0ff */
[----:B------:R-:W-:Y:S01]  /*08f0*/  IMAD.X R25, R3, 0x1, R5, P0 ;  /* 0x0000000103197824 */ /* 0x000fe200000e0605 */
[----:B------:R-:W-:Y:S01]  /*0900*/  IADD3.X R4, PT, PT, R4, -0x1, RZ, P1, !PT ;  /* 0xffffffff04047810 */ /* 0x000fe20000ffe4ff */
[----:B------:R-:W-:Y:S01]  /*0910*/  IMAD.MOV.U32 R8, RZ, RZ, R19 ;  /* 0x000000ffff087224 */ /* 0x000fe200078e0013 */
[----:B------:R-:W-:-:S02]  /*0920*/  ISETP.NE.U32.AND P0, PT, R23, RZ, PT ;  /* 0x000000ff1700720c */ /* 0x000fc40003f05070 */
[----:B------:R-:W-:Y:S02]  /*0930*/  IADD3 R18, P1, PT, R18, 0x1, RZ ;  /* 0x0000000112127810 */ /* 0x000fe40007f3e0ff */
[----:B------:R-:W-:-:S03]  /*0940*/  ISETP.NE.AND.EX P0, PT, R4, RZ, PT, P0 ;  /* 0x000000ff0400720c */ /* 0x000fc60003f05300 */
[----:B------:R-:W-:Y:S01]  /*0950*/  IMAD.X R19, RZ, RZ, R19, P1 ;  /* 0x000000ffff137224 */ /* 0x000fe200008e0613 */
[----:B--2---:R-:W-:-:S07]  /*0960*/  DADD R20, R12, R20 ;  /* 0x000000000c147229 */ /* 0x004fce0000000014 */
[----:B------:R0:W-:Y:S02]  /*0970*/  STG.E.64 desc[UR4][R2.64], R20 ;  /* 0x0000001402007986 */ /* 0x0001e4000c101b04 */
[--C-:B0-----:R-:W-:Y:S02]  /*0980*/  IMAD.MOV.U32 R21, RZ, RZ, R7.reuse ;  /* 0x000000ffff157224 */ /* 0x101fe400078e0007 */
[----:B------:R-:W-:Y:S02]  /*0990*/  IMAD.X R7, RZ, RZ, R7, P2 ;  /* 0x000000ffff077224 */ /* 0x000fe400010e0607 */
[----:B------:R-:W-:Y:S01]  /*09a0*/  IMAD.MOV.U32 R2, RZ, RZ, R8 ;  /* 0x000000ffff027224 */ /* 0x000fe200078e0008 */
[----:B------:R-:W-:Y:S06]  /*09b0*/  @P0 BRA `(.L_x_9) ;  /* 0xfffffffc00880947 */ /* 0x000fec000383ffff */
[----:B------:R-:W-:Y:S05]  /*09c0*/  EXIT ;  /* 0x000000000000794d */ /* 0x000fea0003800000 */
.L_x_10:
        /* <DEDUP_REMOVED lines=11> */
.L_x_62:


//--------------------- .text._Z23cumulative_sum_cols_srclllPd --------------------------
	.section	.text._Z23cumulative_sum_cols_srclllPd,"ax",@progbits
	.align	128
        .global         _Z23cumulative_sum_cols_srclllPd
        .type           _Z23cumulative_sum_cols_srclllPd,@function
        .size           _Z23cumulative_sum_cols_srclllPd,(.L_x_63 - _Z23cumulative_sum_cols_srclllPd)
        .other          _Z23cumulative_sum_cols_srclllPd,@"STO_CUDA_ENTRY STV_DEFAULT"
_Z23cumulative_sum_cols_srclllPd:
.text._Z23cumulative_sum_cols_srclllPd:
[----:B------:R-:W-:Y:S01]  /*0000*/  LDC R1, c[0x0][0x37c] ;  /* 0x0000df00ff017b82 */ /* 0x000fe20000000800 */
[----:B------:R-:W0:Y:S07]  /*0010*/  S2R R2, SR_TID.X ;  /* 0x0000000000027919 */ /* 0x000e2e0000002100 */
[----:B------:R-:W1:Y:S01]  /*0020*/  LDC R7, c[0x0][0x364] ;  /* 0x0000d900ff077b82 */ /* 0x000e620000000800 */
[----:B------:R-:W1:Y:S07]  /*0030*/  S2R R0, SR_TID.Y ;  /* 0x0000000000007919 */ /* 0x000e6e0000002200 */
[----:B------:R-:W0:Y:S08]  /*0040*/  S2UR UR5, SR_CTAID.X ;  /* 0x00000000000579c3 */ /* 0x000e300000002500 */
[----:B------:R-:W0:Y:S08]  /*0050*/  LDC R3, c[0x0][0x360] ;  /* 0x0000d800ff037b82 */ /* 0x000e300000000800 */
[----:B------:R-:W1:Y:S08]  /*0060*/  S2UR UR4, SR_CTAID.Y ;  /* 0x00000000000479c3 */ /* 0x000e700000002600 */
[----:B------:R-:W2:Y:S08]  /*0070*/  LDC.64 R4, c[0x0][0x388] ;  /* 0x0000e200ff047b82 */ /* 0x000eb00000000a00 */
[----:B------:R-:W3:Y:S01]  /*0080*/  LDC.64 R8, c[0x0][0x380] ;  /* 0x0000e000ff087b82 */ /* 0x000ee20000000a00 */
[----:B0-----:R-:W-:-:S02]  /*0090*/  IMAD R3, R3, UR5, R2 ;  /* 0x0000000503037c24 */ /* 0x001fc4000f8e0202 */
[----:B-1----:R-:W-:-:S03]  /*00a0*/  IMAD R7, R7, UR4, R0 ;  /* 0x0000000407077c24 */ /* 0x002fc6000f8e0200 */
[----:B--2---:R-:W-:-:S04]  /*00b0*/  ISETP.GE.U32.AND P0, PT, R3, R4, PT ;  /* 0x000000040300720c */ /* 0x004fc80003f06070 */
[----:B------:R-:W-:Y:S02]  /*00c0*/  ISETP.GE.AND.EX P0, PT, RZ, R5, PT, P0 ;  /* 0x00000005ff00720c */ /* 0x000fe40003f06300 */
[----:B---3--:R-:W-:-:S04]  /*00d0*/  ISETP.GE.U32.AND P1, PT, R7, R8, PT ;  /* 0x000000080700720c */ /* 0x008fc80003f26070 */
[----:B------:R-:W-:-:S04]  /*00e0*/  ISETP.GE.OR.EX P0, PT, RZ, R9, P0, P1 ;  /* 0x00000009ff00720c */ /* 0x000fc80000706710 */
[----:B------:R-:W-:-:S13]  /*00f0*/  ISETP.EQ.OR P0, PT, R3, RZ, P0 ;  /* 0x000000ff0300720c */ /* 0x000fda0000702670 */
[----:B------:R-:W-:Y:S05]  /*0100*/  @P0 EXIT ;  /* 0x000000000000094d */ /* 0x000fea0003800000 */
[----:B------:R-:W0:Y:S01]  /*0110*/  LDCU.64 UR10, c[0x0][0x390] ;  /* 0x00007200ff0a77ac */ /* 0x000e220008000a00 */
[----:B------:R-:W-:Y:S01]  /*0120*/  IADD3 R9, P1, PT, R3, 0x1, RZ ;  /* 0x0000000103097810 */ /* 0x000fe20007f3e0ff */
[----:B------:R-:W-:-:S03]  /*0130*/  IMAD.MOV.U32 R0, RZ, RZ, RZ ;  /* 0x000000ffff007224 */ /* 0x000fc600078e00ff */
[----:B------:R-:W-:Y:S01]  /*0140*/  ISETP.GE.U32.AND P0, PT, R9, R4, PT ;  /* 0x000000040900720c */ /* 0x000fe20003f06070 */
[----:B------:R-:W-:Y:S01]  /*0150*/  IMAD.X R14, RZ, RZ, R0, P1 ;  /* 0x000000ffff0e7224 */ /* 0x000fe200008e0600 */
[----:B0-----:R-:W-:-:S04]  /*0160*/  UISETP.GE.U32.AND UP0, UPT, UR10, 0x2, UPT ;  /* 0x000000020a00788c */ /* 0x001fc8000bf06070 */
[----:B------:R-:W-:-:S06]  /*0170*/  UISETP.GE.AND.EX UP0, UPT, UR11, URZ, UPT, UP0 ;  /* 0x000000ff0b00728c */ /* 0x000fcc000bf06300 */
[----:B------:R-:W-:-:S04]  /*0180*/  PLOP3.LUT P1, PT, PT, PT, UP0, 0x80, 0x8 ;  /* 0x000000000008781c */ /* 0x000fc80003f2f008 */
[----:B------:R-:W-:-:S13]  /*0190*/  ISETP.GE.U32.OR.EX P0, PT, R14, R5, !P1, P0 ;  /* 0x000000050e00720c */ /* 0x000fda0004f06500 */
[----:B------:R-:W-:Y:S05]  /*01a0*/  @P0 EXIT ;  /* 0x000000000000094d */ /* 0x000fea0003800000 */
[-C--:B------:R-:W-:Y:S01]  /*01b0*/  IADD3 R15, P1, PT, -R3, R4.reuse, RZ ;  /* 0x00000004030f7210 */ /* 0x080fe20007f3e1ff */
[----:B------:R-:W-:Y:S01]  /*01c0*/  UIADD3 UR6, UP0, UPT, UR10, -0x2, URZ ;  /* 0xfffffffe0a067890 */ /* 0x000fe2000ff1e0ff */
[----:B------:R-:W-:Y:S01]  /*01d0*/  IMAD.WIDE.U32 R12, R7, R4, RZ ;  /* 0x00000004070c7225 */ /* 0x000fe200078e00ff */
[----:B------:R-:W-:Y:S01]  /*01e0*/  UIMAD.WIDE.U32 UR4, UR10, 0x8, URZ ;  /* 0x000000080a0478a5 */ /* 0x000fe2000f8e00ff */
[----:B------:R-:W-:Y:S01]  /*01f0*/  IADD3 R15, P2, PT, R15, -0x2, RZ ;  /* 0xfffffffe0f0f7810 */ /* 0x000fe20007f5e0ff */
[----:B------:R-:W-:Y:S01]  /*0200*/  UIADD3.X UR7, UPT, UPT, UR11, -0x1, URZ, UP0, !UPT ;  /* 0xffffffff0b077890 */ /* 0x000fe200087fe4ff */
[----:B------:R-:W-:Y:S01]  /*0210*/  BSSY.RECONVERGENT B0, `(.L_x_11) ;  /* 0x0000052000007945 */ /* 0x000fe20003800200 */
[----:B------:R-:W0:Y:S01]  /*0220*/  LDCU.64 UR8, c[0x0][0x358] ;  /* 0x00006b00ff0877ac */ /* 0x000e220008000a00 */
[----:B------:R-:W-:Y:S01]  /*0230*/  ISETP.LT.U32.AND P0, PT, R15, UR6, PT ;  /* 0x000000060f007c0c */ /* 0x000fe2000bf01070 */
[----:B------:R-:W-:Y:S01]  /*0240*/  IMAD.MOV.U32 R4, RZ, RZ, RZ ;  /* 0x000000ffff047224 */ /* 0x000fe200078e00ff */
[----:B------:R-:W-:Y:S01]  /*0250*/  IADD3.X R2, PT, PT, ~R0, -0x1, R5, P2, P1 ;  /* 0xffffffff00027810 */ /* 0x000fe200017e2505 */
[----:B------:R-:W-:-:S02]  /*0260*/  IMAD R5, R7, R5, R13 ;  /* 0x0000000507057224 */ /* 0x000fc400078e020d */
[----:B------:R-:W-:Y:S01]  /*0270*/  IMAD.MOV.U32 R6, RZ, RZ, RZ ;  /* 0x000000ffff067224 */ /* 0x000fe200078e00ff */
[C---:B------:R-:W-:Y:S01]  /*0280*/  ISETP.LT.U32.AND.EX P0, PT, R2.reuse, UR7, PT, P0 ;  /* 0x0000000702007c0c */ /* 0x040fe2000bf01100 */
[----:B------:R-:W-:Y:S02]  /*0290*/  IMAD.MOV.U32 R24, RZ, RZ, 0x1 ;  /* 0x00000001ff187424 */ /* 0x000fe400078e00ff */
[----:B------:R-:W-:Y:S01]  /*02a0*/  IMAD.MOV.U32 R25, RZ, RZ, RZ ;  /* 0x000000ffff197224 */ /* 0x000fe200078e00ff */
[----:B------:R-:W-:Y:S01]  /*02b0*/  SEL R15, R15, UR6, P0 ;  /* 0x000000060f0f7c07 */ /* 0x000fe20008000000 */
[----:B------:R-:W-:Y:S01]  /*02c0*/  USHF.L.U32 UR6, UR11, 0x3, URZ ;  /* 0x000000030b067899 */ /* 0x000fe200080006ff */
[----:B------:R-:W-:Y:S01]  /*02d0*/  SEL R7, R2, UR7, P0 ;  /* 0x0000000702077c07 */ /* 0x000fe20008000000 */
[----:B------:R-:W-:Y:S01]  /*02e0*/  IMAD.MOV.U32 R2, RZ, RZ, RZ ;  /* 0x000000ffff027224 */ /* 0x000fe200078e00ff */
[C---:B------:R-:W-:Y:S01]  /*02f0*/  ISETP.GE.U32.AND P0, PT, R15.reuse, 0x3, PT ;  /* 0x000000030f00780c */ /* 0x040fe20003f06070 */
[----:B------:R-:W-:Y:S01]  /*0300*/  UIADD3 UR6, UPT, UPT, UR5, UR6, URZ ;  /* 0x0000000605067290 */ /* 0x000fe2000fffe0ff */
[----:B------:R-:W-:-:S02]  /*0310*/  IADD3 R15, P1, PT, R15, 0x1, RZ ;  /* 0x000000010f0f7810 */ /* 0x000fc40007f3e0ff */
[----:B------:R-:W-:Y:S02]  /*0320*/  ISETP.GE.U32.AND.EX P0, PT, R7, RZ, PT, P0 ;  /* 0x000000ff0700720c */ /* 0x000fe40003f06100 */
[----:B------:R-:W-:Y:S01]  /*0330*/  LOP3.LUT R8, R15, 0x3, RZ, 0xc0, !PT ;  /* 0x000000030f087812 */ /* 0x000fe200078ec0ff */
[----:B------:R-:W-:-:S10]  /*0340*/  IMAD.X R7, RZ, RZ, R7, P1 ;  /* 0x000000ffff077224 */ /* 0x000fd400008e0607 */
[----:B0-----:R-:W-:Y:S05]  /*0350*/  @!P0 BRA `(.L_x_12) ;  /* 0x0000000000f48947 */ /* 0x001fea0003800000 */
[----:B------:R-:W0:Y:S01]  /*0360*/  LDCU.64 UR12, c[0x0][0x398] ;  /* 0x00007300ff0c77ac */ /* 0x000e220008000a00 */
[----:B------:R-:W-:-:S05]  /*0370*/  IADD3 R4, P0, PT, R3, R12, RZ ;  /* 0x0000000c03047210 */ /* 0x000fca0007f1e0ff */
[----:B------:R-:W-:Y:S02]  /*0380*/  IMAD.X R6, R5, 0x1, R0, P0 ;  /* 0x0000000105067824 */ /* 0x000fe400000e0600 */
[----:B------:R-:W-:-:S04]  /*0390*/  IMAD.WIDE.U32 R16, R4, UR10, RZ ;  /* 0x0000000a04107c25 */ /* 0x000fc8000f8e00ff */
[----:B------:R-:W-:-:S04]  /*03a0*/  IMAD R9, R6, UR10, RZ ;  /* 0x0000000a06097c24 */ /* 0x000fc8000f8e02ff */
[----:B------:R-:W-:Y:S01]  /*03b0*/  IMAD R9, R4, UR11, R9 ;  /* 0x0000000b04097c24 */ /* 0x000fe2000f8e0209 */
[----:B0-----:R-:W-:-:S03]  /*03c0*/  LEA R10, P0, R16, UR12, 0x3 ;  /* 0x0000000c100a7c11 */ /* 0x001fc6000f8018ff */
[----:B------:R-:W-:Y:S02]  /*03d0*/  IMAD.IADD R27, R17, 0x1, R9 ;  /* 0x00000001111b7824 */ /* 0x000fe400078e0209 */
[----:B------:R-:W-:-:S03]  /*03e0*/  IMAD.MOV.U32 R26, RZ, RZ, R10 ;  /* 0x000000ffff1a7224 */ /* 0x000fc600078e000a */
[----:B------:R-:W-:-:S05]  /*03f0*/  LEA.HI.X R27, R16, UR13, R27, 0x3, P0 ;  /* 0x0000000d101b7c11 */ /* 0x000fca00080f1c1b */
[----:B------:R0:W5:Y:S01]  /*0400*/  LDG.E.64 R28, desc[UR8][R26.64] ;  /* 0x000000081a1c7981 */ /* 0x000162000c1e1b00 */
[----:B------:R-:W-:Y:S02]  /*0410*/  ULEA URZ, UP0, UR10, 0x20, 0x5 ;  /* 0x000000200aff7891 */ /* 0x000fe4000f8028ff */
[----:B------:R-:W-:Y:S01]  /*0420*/  IMAD.U32 R11, RZ, RZ, UR10 ;  /* 0x0000000aff0b7e24 */ /* 0x000fe2000f8e00ff */
[----:B------:R-:W-:Y:S01]  /*0430*/  UIADD3 URZ, UP1, UPT, UR4, 0x8, URZ ;  /* 0x0000000804ff7890 */ /* 0x000fe2000ff3e0ff */
[----:B------:R-:W-:Y:S01]  /*0440*/  IMAD.U32 R4, RZ, RZ, UR11 ;  /* 0x0000000bff047e24 */ /* 0x000fe2000f8e00ff */
[----:B------:R-:W-:Y:S01]  /*0450*/  BSSY.RECONVERGENT B1, `(.L_x_13) ;  /* 0x0000027000017945 */ /* 0x000fe20003800200 */
[----:B------:R-:W-:Y:S01]  /*0460*/  IMAD.MOV.U32 R6, RZ, RZ, R7 ;  /* 0x000000ffff067224 */ /* 0x000fe200078e0007 */
[----:B------:R-:W-:Y:S02]  /*0470*/  PLOP3.LUT P0, PT, PT, PT, UP0, 0x80, 0x8 ;  /* 0x000000000008781c */ /* 0x000fe40003f0f008 */
[----:B------:R-:W-:-:S02]  /*0480*/  CS2R R24, SRZ ;  /* 0x0000000000187805 */ /* 0x000fc4000001ff00 */
[----:B------:R-:W-:Y:S02]  /*0490*/  PLOP3.LUT P1, PT, PT, PT, UP1, 0x80, 0x8 ;  /* 0x000000000008781c */ /* 0x000fe40003f2f018 */
[----:B------:R-:W-:Y:S02]  /*04a0*/  LEA.HI.X R11, R11, RZ, R4, 0x5, P0 ;  /* 0x000000ff0b0b7211 */ /* 0x000fe400000f2c04 */
[----:B------:R-:W-:Y:S01]  /*04b0*/  LOP3.LUT R4, R15, 0xfffffffc, RZ, 0xc0, !PT ;  /* 0xfffffffc0f047812 */ /* 0x000fe200078ec0ff */
[----:B0-----:R-:W-:-:S08]  /*04c0*/  IMAD.X R9, RZ, RZ, UR6, P1 ;  /* 0x00000006ff097e24 */ /* 0x001fd000088e06ff */
.L_x_14:
[----:B0-----:R-:W-:-:S04]  /*04d0*/  IADD3 R18, P0, PT, R10, UR4, RZ ;  /* 0x000000040a127c10 */ /* 0x001fc8000ff1e0ff */
[----:B------:R-:W-:-:S05]  /*04e0*/  IADD3.X R19, PT, PT, R27, UR6, RZ, P0, !PT ;  /* 0x000000061b137c10 */ /* 0x000fca00087fe4ff */
[----:B------:R-:W2:Y:S01]  /*04f0*/  LDG.E.64 R14, desc[UR8][R18.64+0x8] ;  /* 0x00000808120e7981 */ /* 0x000ea2000c1e1b00 */
[----:B------:R-:W-:-:S06]  /*0500*/  UIADD3 UR7, UPT, UPT, UR4, 0x8, URZ ;  /* 0x0000000804077890 */ /* 0x000fcc000fffe0ff */
[----:B------:R-:W-:-:S05]  /*0510*/  IADD3 R22, P0, PT, R18, UR7, RZ ;  /* 0x0000000712167c10 */ /* 0x000fca000ff1e0ff */
[----:B------:R-:W-:Y:S01]  /*0520*/  IMAD.X R23, R19, 0x1, R9, P0 ;  /* 0x0000000113177824 */ /* 0x000fe200000e0609 */
[----:B--2--5:R-:W-:-:S07]  /*0530*/  DADD R28, R14, R28 ;  /* 0x000000000e1c7229 */ /* 0x024fce000000001c */
[----:B------:R0:W-:Y:S04]  /*0540*/  STG.E.64 desc[UR8][R18.64+0x8], R28 ;  /* 0x0000081c12007986 */ /* 0x0001e8000c101b08 */
[----:B------:R-:W2:Y:S01]  /*0550*/  LDG.E.64 R16, desc[UR8][R22.64+0x8] ;  /* 0x0000080816107981 */ /* 0x000ea2000c1e1b00 */
[----:B------:R-:W-:-:S05]  /*0560*/  IADD3 R14, P0, PT, R22, UR7, RZ ;  /* 0x00000007160e7c10 */ /* 0x000fca000ff1e0ff */
[----:B------:R-:W-:Y:S01]  /*0570*/  IMAD.X R15, R23, 0x1, R9, P0 ;  /* 0x00000001170f7824 */ /* 0x000fe200000e0609 */
[----:B--2---:R-:W-:-:S07]  /*0580*/  DADD R16, R28, R16 ;  /* 0x000000001c107229 */ /* 0x004fce0000000010 */
[----:B------:R1:W-:Y:S04]  /*0590*/  STG.E.64 desc[UR8][R22.64+0x8], R16 ;  /* 0x0000081016007986 */ /* 0x0003e8000c101b08 */
[----:B0-----:R-:W2:Y:S01]  /*05a0*/  LDG.E.64 R18, desc[UR8][R14.64+0x8] ;  /* 0x000008080e127981 */ /* 0x001ea2000c1e1b00 */
[----:B------:R-:W-:-:S05]  /*05b0*/  IADD3 R20, P0, PT, R14, UR7, RZ ;  /* 0x000000070e147c10 */ /* 0x000fca000ff1e0ff */
[----:B------:R-:W-:Y:S01]  /*05c0*/  IMAD.X R21, R15, 0x1, R9, P0 ;  /* 0x000000010f157824 */ /* 0x000fe200000e0609 */
[----:B--2---:R-:W-:-:S07]  /*05d0*/  DADD R18, R16, R18 ;  /* 0x0000000010127229 */ /* 0x004fce0000000012 */
[----:B------:R0:W-:Y:S04]  /*05e0*/  STG.E.64 desc[UR8][R14.64+0x8], R18 ;  /* 0x000008120e007986 */ /* 0x0001e8000c101b08 */
[----:B------:R-:W2:Y:S01]  /*05f0*/  LDG.E.64 R28, desc[UR8][R20.64+0x8] ;  /* 0x00000808141c7981 */ /* 0x000ea2000c1e1b00 */
[----:B------:R-:W-:Y:S01]  /*0600*/  IADD3 R24, P0, PT, R24, 0x4, RZ ;  /* 0x0000000418187810 */ /* 0x000fe20007f1e0ff */
[----:B------:R-:W-:-:S03]  /*0610*/  ULEA UR7, UR10, 0x20, 0x5 ;  /* 0x000000200a077891 */ /* 0x000fc6000f8e28ff */
[----:B------:R-:W-:Y:S01]  /*0620*/  IADD3 R26, P1, PT, R24, -R4, RZ ;  /* 0x80000004181a7210 */ /* 0x000fe20007f3e0ff */
[----:B------:R-:W-:-:S03]  /*0630*/  IMAD.X R25, RZ, RZ, R25, P0 ;  /* 0x000000ffff197224 */ /* 0x000fc600000e0619 */
[----:B------:R-:W-:Y:S01]  /*0640*/  ISETP.NE.U32.AND P0, PT, R26, RZ, PT ;  /* 0x000000ff1a00720c */ /* 0x000fe20003f05070 */
[----:B-1----:R-:W-:Y:S01]  /*0650*/  IMAD.X R16, R25, 0x1, ~R7, P1 ;  /* 0x0000000119107824 */ /* 0x002fe200008e0e07 */
[----:B------:R-:W-:-:S04]  /*0660*/  IADD3 R10, P1, PT, R10, UR7, RZ ;  /* 0x000000070a0a7c10 */ /* 0x000fc8000ff3e0ff */
[----:B------:R-:W-:Y:S01]  /*0670*/  ISETP.NE.AND.EX P0, PT, R16, RZ, PT, P0 ;  /* 0x000000ff1000720c */ /* 0x000fe20003f05300 */
[----:B------:R-:W-:Y:S01]  /*0680*/  IMAD.X R27, R27, 0x1, R11, P1 ;  /* 0x000000011b1b7824 */ /* 0x000fe200008e060b */
[----:B--2---:R-:W-:-:S07]  /*0690*/  DADD R28, R18, R28 ;  /* 0x00000000121c7229 */ /* 0x004fce000000001c */
[----:B------:R0:W-:Y:S04]  /*06a0*/  STG.E.64 desc[UR8][R20.64+0x8], R28 ;  /* 0x0000081c14007986 */ /* 0x0001e8000c101b08 */
[----:B------:R-:W-:Y:S05]  /*06b0*/  @P0 BRA `(.L_x_14) ;  /* 0xfffffffc00840947 */ /* 0x000fea000383ffff */
[----:B------:R-:W-:Y:S05]  /*06c0*/  BSYNC.RECONVERGENT B1 ;  /* 0x0000000000017941 */ /* 0x000fea0003800200 */
.L_x_13:
[C---:B------:R-:W-:Y:S02]  /*06d0*/  IADD3 R3, P1, PT, R24.reuse, R3, RZ ;  /* 0x0000000318037210 */ /* 0x040fe40007f3e0ff */
[----:B------:R-:W-:Y:S02]  /*06e0*/  IADD3 R24, P0, PT, R24, 0x1, RZ ;  /* 0x0000000118187810 */ /* 0x000fe40007f1e0ff */
[----:B------:R-:W-:Y:S01]  /*06f0*/  IADD3 R9, P2, PT, R3, 0x1, RZ ;  /* 0x0000000103097810 */ /* 0x000fe20007f5e0ff */
[----:B------:R-:W-:Y:S02]  /*0700*/  IMAD.X R0, R25, 0x1, R0, P1 ;  /* 0x0000000119007824 */ /* 0x000fe400008e0600 */
[----:B------:R-:W-:Y:S02]  /*0710*/  IMAD.X R25, RZ, RZ, R25, P0 ;  /* 0x000000ffff197224 */ /* 0x000fe400000e0619 */
[----:B0-----:R-:W-:-:S08]  /*0720*/  IMAD.X R14, RZ, RZ, R0, P2 ;  /* 0x000000ffff0e7224 */ /* 0x001fd000010e0600 */
.L_x_12:
[----:B------:R-:W-:Y:S05]  /*0730*/  BSYNC.RECONVERGENT B0 ;  /* 0x0000000000007941 */ /* 0x000fea0003800200 */
.L_x_11:
[----:B------:R-:W-:-:S04]  /*0740*/  ISETP.NE.U32.AND P0, PT, R8, RZ, PT ;  /* 0x000000ff0800720c */ /* 0x000fc80003f05070 */
[----:B------:R-:W-:-:S13]  /*0750*/  ISETP.NE.AND.EX P0, PT, R2, RZ, PT, P0 ;  /* 0x000000ff0200720c */ /* 0x000fda0003f05300 */
[----:B------:R-:W-:Y:S05]  /*0760*/  @!P0 EXIT ;  /* 0x000000000000894d */ /* 0x000fea0003800000 */
[----:B------:R-:W0:Y:S01]  /*0770*/  LDCU.64 UR12, c[0x0][0x398] ;  /* 0x00007300ff0c77ac */ /* 0x000e220008000a00 */
[----:B------:R-:W-:Y:S01]  /*0780*/  IADD3 R7, P0, PT, R9, R12, RZ ;  /* 0x0000000c09077210 */ /* 0x000fe20007f1e0ff */
[----:B------:R-:W-:-:S04]  /*0790*/  UIADD3 UR4, UP0, UPT, UR4, 0x8, URZ ;  /* 0x0000000804047890 */ /* 0x000fc8000ff1e0ff */
[C---:B------:R-:W-:Y:S02]  /*07a0*/  IMAD.X R10, R5.reuse, 0x1, R14, P0 ;  /* 0x00000001050a7824 */ /* 0x040fe400000e060e */
[----:B------:R-:W-:Y:S01]  /*07b0*/  IMAD R5, R5, UR10, RZ ;  /* 0x0000000a05057c24 */ /* 0x000fe2000f8e02ff */
[----:B------:R-:W-:Y:S01]  /*07c0*/  UIADD3.X UR6, UPT, UPT, URZ, UR6, URZ, UP0, !UPT ;  /* 0x00000006ff067290 */ /* 0x000fe200087fe4ff */
[----:B------:R-:W-:Y:S02]  /*07d0*/  IMAD R16, R10, UR10, RZ ;  /* 0x0000000a0a107c24 */ /* 0x000fe4000f8e02ff */
[----:B------:R-:W-:-:S04]  /*07e0*/  IMAD.WIDE.U32 R10, R7, UR10, R24 ;  /* 0x0000000a070a7c25 */ /* 0x000fc8000f8e0018 */
[----:B------:R-:W-:Y:S02]  /*07f0*/  IMAD R17, R7, UR11, R16 ;  /* 0x0000000b07117c24 */ /* 0x000fe4000f8e0210 */
[----:B------:R-:W-:Y:S01]  /*0800*/  IMAD R5, R12, UR11, R5 ;  /* 0x0000000b0c057c24 */ /* 0x000fe2000f8e0205 */
[----:B0-----:R-:W-:Y:S01]  /*0810*/  LEA R16, P0, R10, UR12, 0x3 ;  /* 0x0000000c0a107c11 */ /* 0x001fe2000f8018ff */
[----:B------:R-:W-:Y:S02]  /*0820*/  IMAD.IADD R17, R11, 0x1, R17 ;  /* 0x000000010b117824 */ /* 0x000fe400078e0211 */
[----:B------:R-:W-:-:S03]  /*0830*/  IMAD.WIDE.U32 R12, R12, UR10, RZ ;  /* 0x0000000a0c0c7c25 */ /* 0x000fc6000f8e00ff */
[----:B------:R-:W-:Y:S01]  /*0840*/  LEA.HI.X R17, R10, UR13, R17, 0x3, P0 ;  /* 0x0000000d0a117c11 */ /* 0x000fe200080f1c11 */
[----:B------:R-:W-:-:S07]  /*0850*/  IMAD.IADD R5, R13, 0x1, R5 ;  /* 0x000000010d057824 */ /* 0x000fce00078e0205 */
.L_x_15:
[----:B0-----:R-:W-:Y:S02]  /*0860*/  IMAD.MOV.U32 R10, RZ, RZ, R12 ;  /* 0x000000ffff0a7224 */ /* 0x001fe400078e000c */
[----:B------:R-:W-:Y:S02]  /*0870*/  IMAD.MOV.U32 R11, RZ, RZ, R5 ;  /* 0x000000ffff0b7224 */ /* 0x000fe400078e0005 */
[----:B------:R-:W-:Y:S02]  /*0880*/  IMAD R0, R0, UR10, RZ ;  /* 0x0000000a00007c24 */ /* 0x000fe4000f8e02ff */
[----:B------:R-:W-:-:S04]  /*0890*/  IMAD.WIDE.U32 R10, R3, UR10, R10 ;  /* 0x0000000a030a7c25 */ /* 0x000fc8000f8e000a */
[----:B------:R-:W-:Y:S01]  /*08a0*/  IMAD R3, R3, UR11, R0 ;  /* 0x0000000b03037c24 */ /* 0x000fe2000f8e0200 */
[----:B------:R-:W-:Y:S01]  /*08b0*/  IADD3 R4, P0, PT, R4, R10, RZ ;  /* 0x0000000a04047210 */ /* 0x000fe20007f1e0ff */
[----:B------:R-:W-:Y:S02]  /*08c0*/  IMAD.MOV.U32 R18, RZ, RZ, R16 ;  /* 0x000000ffff127224 */ /* 0x000fe400078e0010 */
[----:B------:R-:W-:Y:S01]  /*08d0*/  IMAD.MOV.U32 R19, RZ, RZ, R17 ;  /* 0x000000ffff137224 */ /* 0x000fe200078e0011 */
[----:B------:R-:W-:Y:S02]  /*08e0*/  IADD3.X R11, PT, PT, R6, R11, R3, P0, !PT ;  /* 0x0000000b060b7210 */ /* 0x000fe400007fe403 */
[----:B------:R-:W-:-:S04]  /*08f0*/  LEA R6, P0, R4, UR12, 0x3 ;  /* 0x0000000c04067c11 */ /* 0x000fc8000f8018ff */
[----:B------:R-:W-:Y:S02]  /*0900*/  LEA.HI.X R7, R4, UR13, R11, 0x3, P0 ;  /* 0x0000000d04077c11 */ /* 0x000fe400080f1c0b */
[----:B------:R-:W2:Y:S04]  /*0910*/  LDG.E.64 R10, desc[UR8][R18.64] ;  /* 0x00000008120a7981 */ /* 0x000ea8000c1e1b00 */
[----:B------:R-:W2:Y:S01]  /*0920*/  LDG.E.64 R6, desc[UR8][R6.64] ;  /* 0x0000000806067981 */ /* 0x000ea2000c1e1b00 */
[----:B------:R-:W-:Y:S01]  /*0930*/  IADD3 R16, P0, PT, R18, UR4, RZ ;  /* 0x0000000412107c10 */ /* 0x000fe2000ff1e0ff */
[----:B------:R-:W-:Y:S01]  /*0940*/  IMAD.MOV.U32 R4, RZ, RZ, R24 ;  /* 0x000000ffff047224 */ /* 0x000fe200078e0018 */
[----:B------:R-:W-:Y:S01]  /*0950*/  IADD3 R8, P1, PT, R8, -0x1, RZ ;  /* 0xffffffff08087810 */ /* 0x000fe20007f3e0ff */
[----:B------:R-:W-:Y:S01]  /*0960*/  IMAD.MOV.U32 R3, RZ, RZ, R9 ;  /* 0x000000ffff037224 */ /* 0x000fe200078e0009 */
[----:B------:R-:W-:Y:S01]  /*0970*/  IADD3.X R17, PT, PT, R19, UR6, RZ, P0, !PT ;  /* 0x0000000613117c10 */ /* 0x000fe200087fe4ff */
[----:B------:R-:W-:Y:S01]  /*0980*/  IMAD.MOV.U32 R0, RZ, RZ, R14 ;  /* 0x000000ffff007224 */ /* 0x000fe200078e000e */
[----:B------:R-:W-:-:S02]  /*0990*/  IADD3.X R2, PT, PT, R2, -0x1, RZ, P1, !PT ;  /* 0xffffffff02027810 */ /* 0x000fc40000ffe4ff */
[----:B------:R-:W-:Y:S02]  /*09a0*/  ISETP.NE.U32.AND P0, PT, R8, RZ, PT ;  /* 0x000000ff0800720c */ /* 0x000fe40003f05070 */
[----:B------:R-:W-:Y:S02]  /*09b0*/  IADD3 R24, P1, PT, R24, 0x1, RZ ;  /* 0x0000000118187810 */ /* 0x000fe40007f3e0ff */
[----:B------:R-:W-:Y:S02]  /*09c0*/  ISETP.NE.AND.EX P0, PT, R2, RZ, PT, P0 ;  /* 0x000000ff0200720c */ /* 0x000fe40003f05300 */
[----:B------:R-:W-:-:S05]  /*09d0*/  IADD3 R9, P2, PT, R9, 0x1, RZ ;  /* 0x0000000109097810 */ /* 0x000fca0007f5e0ff */
[----:B------:R-:W-:Y:S01]  /*09e0*/  IMAD.X R14, RZ, RZ, R14, P2 ;  /* 0x000000ffff0e7224 */ /* 0x000fe200010e060e */
[----:B--2---:R-:W-:Y:S01]  /*09f0*/  DADD R10, R6, R10 ;  /* 0x00000000060a7229 */ /* 0x004fe2000000000a */
[--C-:B------:R-:W-:Y:S02]  /*0a00*/  IMAD.MOV.U32 R6, RZ, RZ, R25.reuse ;  /* 0x000000ffff067224 */ /* 0x100fe400078e0019 */
[----:B------:R-:W-:-:S04]  /*0a10*/  IMAD.X R25, RZ, RZ, R25, P1 ;  /* 0x000000ffff197224 */ /* 0x000fc800008e0619 */
[----:B------:R0:W-:Y:S01]  /*0a20*/  STG.E.64 desc[UR8][R18.64], R10 ;  /* 0x0000000a12007986 */ /* 0x0001e2000c101b08 */
[----:B------:R-:W-:Y:S05]  /*0a30*/  @P0 BRA `(.L_x_15) ;  /* 0xfffffffc00880947 */ /* 0x000fea000383ffff */
[----:B------:R-:W-:Y:S05]  /*0a40*/  EXIT ;  /* 0x000000000000794d */ /* 0x000fea0003800000 */
.L_x_16:
        /* <DEDUP_REMOVED lines=11> */
.L_x_63:


//--------------------- .text._Z20get_pixel_similaritylllPKdS0_Pd --------------------------
	.section	.text._Z20get_pixel_similaritylllPKdS0_Pd,"ax",@progbits
	.align	128
        .global         _Z20get_pixel_similaritylllPKdS0_Pd
        .type           _Z20get_pixel_similaritylllPKdS0_Pd,@function
        .size           _Z20get_pixel_similaritylllPKdS0_Pd,(.L_x_64 - _Z20get_pixel_similaritylllPKdS0_Pd)
        .other          _Z20get_pixel_similaritylllPKdS0_Pd,@"STO_CUDA_ENTRY STV_DEFAULT"
_Z20get_pixel_similaritylllPKdS0_Pd:
.text._Z20get_pixel_similaritylllPKdS0_Pd:
[----:B------:R-:W-:Y:S01]  /*0000*/  LDC R1, c[0x0][0x37c] ;  /* 0x0000df00ff017b82 */ /* 0x000fe20000000800 */
[----:B------:R-:W0:Y:S07]  /*0010*/  S2R R3, SR_TID.X ;  /* 0x0000000000037919 */ /* 0x000e2e0000002100 */
[----:B------:R-:W1:Y:S01]  /*0020*/  LDC R9, c[0x0][0x364] ;  /* 0x0000d900ff097b82 */ /* 0x000e620000000800 */
[----:B------:R-:W2:Y:S01]  /*0030*/  LDCU.128 UR8, c[0x0][0x380] ;  /* 0x00007000ff0877ac */ /* 0x000ea20008000c00 */
[----:B------:R-:W1:Y:S01]  /*0040*/  S2R R0, SR_TID.Y ;  /* 0x0000000000007919 */ /* 0x000e620000002200 */
[----:B------:R-:W3:Y:S01]  /*0050*/  LDCU.64 UR12, c[0x0][0x390] ;  /* 0x00007200ff0c77ac */ /* 0x000ee20008000a00 */
[----:B------:R-:W4:Y:S04]  /*0060*/  S2R R13, SR_TID.Z ;  /* 0x00000000000d7919 */ /* 0x000f280000002300 */
[----:B------:R-:W0:Y:S08]  /*0070*/  S2UR UR5, SR_CTAID.X ;  /* 0x00000000000579c3 */ /* 0x000e300000002500 */
[----:B------:R-:W0:Y:S08]  /*0080*/  LDC R2, c[0x0][0x360] ;  /* 0x0000d800ff027b82 */ /* 0x000e300000000800 */
[----:B------:R-:W1:Y:S08]  /*0090*/  S2UR UR4, SR_CTAID.Y ;  /* 0x00000000000479c3 */ /* 0x000e700000002600 */
[----:B------:R-:W4:Y:S08]  /*00a0*/  S2UR UR6, SR_CTAID.Z ;  /* 0x00000000000679c3 */ /* 0x000f300000002700 */
[----:B------:R-:W4:Y:S01]  /*00b0*/  LDC R12, c[0x0][0x368] ;  /* 0x0000da00ff0c7b82 */ /* 0x000f220000000800 */
[----:B0-----:R-:W-:-:S05]  /*00c0*/  IMAD R2, R2, UR5, R3 ;  /* 0x0000000502027c24 */ /* 0x001fca000f8e0203 */
[----:B--2---:R-:W-:Y:S01]  /*00d0*/  ISETP.GE.U32.AND P2, PT, R2, UR10, PT ;  /* 0x0000000a02007c0c */ /* 0x004fe2000bf46070 */
[----:B-1----:R-:W-:-:S03]  /*00e0*/  IMAD R9, R9, UR4, R0 ;  /* 0x0000000409097c24 */ /* 0x002fc6000f8e0200 */
[----:B------:R-:W-:Y:S02]  /*00f0*/  ISETP.GE.AND.EX P2, PT, RZ, UR11, PT, P2 ;  /* 0x0000000bff007c0c */ /* 0x000fe4000bf46320 */
[----:B------:R-:W-:-:S04]  /*0100*/  ISETP.GE.U32.AND P1, PT, R9, UR8, PT ;  /* 0x0000000809007c0c */ /* 0x000fc8000bf26070 */
[----:B------:R-:W-:Y:S01]  /*0110*/  ISETP.GE.OR.EX P1, PT, RZ, UR9, P2, P1 ;  /* 0x00000009ff007c0c */ /* 0x000fe20009726710 */
[----:B----4-:R-:W-:-:S05]  /*0120*/  IMAD R12, R12, UR6, R13 ;  /* 0x000000060c0c7c24 */ /* 0x010fca000f8e020d */
[----:B---3--:R-:W-:-:S04]  /*0130*/  ISETP.GE.U32.AND P0, PT, R12, UR12, PT ;  /* 0x0000000c0c007c0c */ /* 0x008fc8000bf06070 */
[----:B------:R-:W-:-:S13]  /*0140*/  ISETP.GE.OR.EX P0, PT, RZ, UR13, P1, P0 ;  /* 0x0000000dff007c0c */ /* 0x000fda0008f06700 */
[----:B------:R-:W-:Y:S05]  /*0150*/  @P0 EXIT ;  /* 0x000000000000094d */ /* 0x000fea0003800000 */
[----:B------:R-:W0:Y:S01]  /*0160*/  LDCU.64 UR6, c[0x0][0x398] ;  /* 0x00007300ff0677ac */ /* 0x000e220008000a00 */
[C---:B------:R-:W-:Y:S01]  /*0170*/  IMAD.WIDE.U32 R4, R9.reuse, UR12, RZ ;  /* 0x0000000c09047c25 */ /* 0x040fe2000f8e00ff */
[----:B------:R-:W1:Y:S03]  /*0180*/  LDCU.128 UR16, c[0x0][0x3a0] ;  /* 0x00007400ff1077ac */ /* 0x000e660008000c00 */
[----:B------:R-:W-:Y:S01]  /*0190*/  IMAD.MOV.U32 R3, RZ, RZ, RZ ;  /* 0x000000ffff037224 */ /* 0x000fe200078e00ff */
[----:B------:R-:W-:Y:S01]  /*01a0*/  IADD3 R0, P1, PT, R12, R4, RZ ;  /* 0x000000040c007210 */ /* 0x000fe20007f3e0ff */
[C---:B------:R-:W-:Y:S01]  /*01b0*/  IMAD R5, R9.reuse, UR13, R5 ;  /* 0x0000000d09057c24 */ /* 0x040fe2000f8e0205 */
[----:B------:R-:W2:Y:S01]  /*01c0*/  LDCU.64 UR4, c[0x0][0x358] ;  /* 0x00006b00ff0477ac */ /* 0x000ea20008000a00 */
[----:B------:R-:W-:-:S04]  /*01d0*/  IMAD.WIDE.U32 R6, R9, UR10, R2 ;  /* 0x0000000a09067c25 */ /* 0x000fc8000f8e0002 */
[----:B------:R-:W-:Y:S02]  /*01e0*/  IMAD R9, R9, UR11, R7 ;  /* 0x0000000b09097c24 */ /* 0x000fe4000f8e0207 */
[----:B------:R-:W-:Y:S01]  /*01f0*/  IMAD.X R3, RZ, RZ, R5, P1 ;  /* 0x000000ffff037224 */ /* 0x000fe200008e0605 */
[----:B0-----:R-:W-:Y:S02]  /*0200*/  LEA R10, P0, R6, UR6, 0x3 ;  /* 0x00000006060a7c11 */ /* 0x001fe4000f8018ff */
[----:B-1----:R-:W-:Y:S02]  /*0210*/  LEA R8, P2, R0, UR16, 0x3 ;  /* 0x0000001000087c11 */ /* 0x002fe4000f8418ff */
[----:B------:R-:W-:Y:S02]  /*0220*/  LEA.HI.X R11, R6, UR7, R9, 0x3, P0 ;  /* 0x00000007060b7c11 */ /* 0x000fe400080f1c09 */
[----:B------:R-:W-:-:S03]  /*0230*/  LEA.HI.X R9, R0, UR17, R3, 0x3, P2 ;  /* 0x0000001100097c11 */ /* 0x000fc600090f1c03 */
[----:B--2---:R-:W2:Y:S04]  /*0240*/  LDG.E.64 R6, desc[UR4][R10.64] ;  /* 0x000000040a067981 */ /* 0x004ea8000c1e1b00 */
[----:B------:R-:W2:Y:S01]  /*0250*/  LDG.E.64 R8, desc[UR4][R8.64] ;  /* 0x0000000408087981 */ /* 0x000ea2000c1e1b00 */
[----:B------:R-:W-:Y:S02]  /*0260*/  HFMA2 R13, -RZ, RZ, 0, 0 ;  /* 0x00000000ff0d7431 */ /* 0x000fe400000001ff */
[----:B------:R-:W-:-:S04]  /*0270*/  IMAD R5, R5, UR10, RZ ;  /* 0x0000000a05057c24 */ /* 0x000fc8000f8e02ff */
[----:B------:R-:W-:Y:S02]  /*0280*/  IMAD R3, R4, UR11, R5 ;  /* 0x0000000b04037c24 */ /* 0x000fe4000f8e0205 */
[----:B------:R-:W-:-:S04]  /*0290*/  IMAD.WIDE.U32 R12, R2, UR12, R12 ;  /* 0x0000000c020c7c25 */ /* 0x000fc8000f8e000c */
[----:B------:R-:W-:Y:S02]  /*02a0*/  IMAD R13, R2, UR13, R13 ;  /* 0x0000000d020d7c24 */ /* 0x000fe4000f8e020d */
[----:B------:R-:W-:-:S03]  /*02b0*/  IMAD.WIDE.U32 R4, R4, UR10, R12 ;  /* 0x0000000a04047c25 */ /* 0x000fc6000f8e000c */
[----:B------:R-:W-:Y:S02]  /*02c0*/  LEA R2, P0, R4, UR18, 0x3 ;  /* 0x0000001204027c11 */ /* 0x000fe4000f8018ff */
[----:B------:R-:W-:-:S04]  /*02d0*/  IADD3 R3, PT, PT, R5, R3, RZ ;  /* 0x0000000305037210 */ /* 0x000fc80007ffe0ff */
[----:B------:R-:W-:Y:S01]  /*02e0*/  LEA.HI.X R3, R4, UR19, R3, 0x3, P0 ;  /* 0x0000001304037c11 */ /* 0x000fe200080f1c03 */
[----:B--2---:R-:W-:-:S08]  /*02f0*/  DADD R6, R6, -R8 ;  /* 0x0000000006067229 */ /* 0x004fd00000000808 */
[----:B------:R-:W-:-:S07]  /*0300*/  DMUL R6, R6, R6 ;  /* 0x0000000606067228 */ /* 0x000fce0000000000 */
[----:B------:R-:W-:Y:S01]  /*0310*/  STG.E.64 desc[UR4][R2.64], R6 ;  /* 0x0000000602007986 */ /* 0x000fe2000c101b04 */
[----:B------:R-:W-:Y:S05]  /*0320*/  EXIT ;  /* 0x000000000000794d */ /* 0x000fea0003800000 */
.L_x_17:
        /* <DEDUP_REMOVED lines=13> */
.L_x_64:


//--------------------- .text._Z24traceback_correspondencelllPKcPlPc --------------------------
	.section	.text._Z24traceback_correspondencelllPKcPlPc,"ax",@progbits
	.align	128
        .global         _Z24traceback_correspondencelllPKcPlPc
        .type           _Z24traceback_correspondencelllPKcPlPc,@function
        .size           _Z24traceback_correspondencelllPKcPlPc,(.L_x_65 - _Z24traceback_correspondencelllPKcPlPc)
        .other          _Z24traceback_correspondencelllPKcPlPc,@"STO_CUDA_ENTRY STV_DEFAULT"
_Z24traceback_correspondencelllPKcPlPc:
.text._Z24traceback_correspondencelllPKcPlPc:
[----:B------:R-:W0:Y:S01]  /*0000*/  LDC R1, c[0x0][0x37c] ;  /* 0x0000df00ff017b82 */ /* 0x000e220000000800 */
[----:B------:R-:W1:Y:S07]  /*0010*/  S2R R3, SR_TID.Y ;  /* 0x0000000000037919 */ /* 0x000e6e0000002200 */
[----:B------:R-:W1:Y:S01]  /*0020*/  S2UR UR4, SR_CTAID.Y ;  /* 0x00000000000479c3 */ /* 0x000e620000002600 */
[----:B------:R-:W2:Y:S01]  /*0030*/  LDCU.64 UR6, c[0x0][0x380] ;  /* 0x00007000ff0677ac */ /* 0x000ea20008000a00 */
[----:B0-----:R-:W-:-:S06]  /*0040*/  VIADD R1, R1, 0xffffffd0 ;  /* 0xffffffd001017836 */ /* 0x001fcc0000000000 */
[----:B------:R-:W1:Y:S02]  /*0050*/  LDC R14, c[0x0][0x364] ;  /* 0x0000d900ff0e7b82 */ /* 0x000e640000000800 */
[----:B-1----:R-:W-:-:S05]  /*0060*/  IMAD R14, R14, UR4, R3 ;  /* 0x000000040e0e7c24 */ /* 0x002fca000f8e0203 */
[----:B--2---:R-:W-:-:S04]  /*0070*/  ISETP.GE.U32.AND P0, PT, R14, UR6, PT ;  /* 0x000000060e007c0c */ /* 0x004fc8000bf06070 */
[----:B------:R-:W-:-:S13]  /*0080*/  ISETP.GE.AND.EX P0, PT, RZ, UR7, PT, P0 ;  /* 0x00000007ff007c0c */ /* 0x000fda000bf06300 */
[----:B------:R-:W-:Y:S05]  /*0090*/  @P0 EXIT ;  /* 0x000000000000094d */ /* 0x000fea0003800000 */
[----:B------:R-:W0:Y:S01]  /*00a0*/  LDCU.64 UR4, c[0x0][0x390] ;  /* 0x00007200ff0477ac */ /* 0x000e220008000a00 */
[----:B------:R-:W1:Y:S01]  /*00b0*/  LDCU.64 UR6, c[0x0][0x388] ;  /* 0x00007100ff0677ac */ /* 0x000e620008000a00 */
[----:B0-----:R-:W-:Y:S02]  /*00c0*/  UIADD3 UR4, UP1, UPT, UR4, -0x1, URZ ;  /* 0xffffffff04047890 */ /* 0x001fe4000ff3e0ff */
[----:B-1----:R-:W-:Y:S02]  /*00d0*/  UIADD3 UR6, UP0, UPT, UR6, -0x1, URZ ;  /* 0xffffffff06067890 */ /* 0x002fe4000ff1e0ff */
[----:B------:R-:W-:Y:S02]  /*00e0*/  UIADD3.X UR5, UPT, UPT, UR5, -0x1, URZ, UP1, !UPT ;  /* 0xffffffff05057890 */ /* 0x000fe40008ffe4ff */
[----:B------:R-:W-:Y:S01]  /*00f0*/  ISETP.NE.U32.AND P0, PT, RZ, UR4, PT ;  /* 0x00000004ff007c0c */ /* 0x000fe2000bf05070 */
[----:B------:R-:W-:Y:S01]  /*0100*/  UIADD3.X UR7, UPT, UPT, UR7, -0x1, URZ, UP0, !UPT ;  /* 0xffffffff07077890 */ /* 0x000fe200087fe4ff */
[----:B------:R-:W-:-:S02]  /*0110*/  ISETP.EQ.U32.AND P1, PT, RZ, UR6, PT ;  /* 0x00000006ff007c0c */ /* 0x000fc4000bf22070 */
[----:B------:R-:W-:-:S04]  /*0120*/  ISETP.NE.AND.EX P0, PT, RZ, UR5, PT, P0 ;  /* 0x00000005ff007c0c */ /* 0x000fc8000bf05300 */
[----:B------:R-:W-:-:S13]  /*0130*/  ISETP.EQ.OR.EX P0, PT, RZ, UR7, !P0, P1 ;  /* 0x00000007ff007c0c */ /* 0x000fda000c702710 */
[----:B------:R-:W-:Y:S05]  /*0140*/  @P0 EXIT ;  /* 0x000000000000094d */ /* 0x000fea0003800000 */
[----:B------:R-:W-:Y:S01]  /*0150*/  IMAD.U32 R0, RZ, RZ, UR6 ;  /* 0x00000006ff007e24 */ /* 0x000fe2000f8e00ff */
[----:B------:R-:W-:Y:S01]  /*0160*/  MOV R2, UR4 ;  /* 0x0000000400027c02 */ /* 0x000fe20008000f00 */
[----:B------:R-:W-:Y:S01]  /*0170*/  IMAD.U32 R3, RZ, RZ, UR7 ;  /* 0x00000007ff037e24 */ /* 0x000fe2000f8e00ff */
[----:B------:R-:W0:Y:S01]  /*0180*/  LDCU.64 UR8, c[0x0][0x358] ;  /* 0x00006b00ff0877ac */ /* 0x000e220008000a00 */
[----:B------:R-:W-:Y:S01]  /*0190*/  IMAD.U32 R15, RZ, RZ, UR5 ;  /* 0x00000005ff0f7e24 */ /* 0x000fe2000f8e00ff */
[----:B------:R-:W1:Y:S01]  /*01a0*/  LDCU.64 UR12, c[0x0][0x388] ;  /* 0x00007100ff0c77ac */ /* 0x000e620008000a00 */
[----:B------:R-:W2:Y:S01]  /*01b0*/  LDCU.64 UR10, c[0x0][0x3a0] ;  /* 0x00007400ff0a77ac */ /* 0x000ea20008000a00 */
[----:B------:R-:W3:Y:S04]  /*01c0*/  LDCU.128 UR16, c[0x0][0x390] ;  /* 0x00007200ff1077ac */ /* 0x000ee80008000c00 */
.L_x_18:
[----:B------:R-:W-:Y:S01]  /*01d0*/  MOV R5, R3 ;  /* 0x0000000300057202 */ /* 0x000fe20000000f00 */
[----:B------:R-:W-:Y:S01]  /*01e0*/  IMAD.MOV.U32 R4, RZ, RZ, R0 ;  /* 0x000000ffff047224 */ /* 0x000fe200078e0000 */
[----:B------:R-:W-:Y:S01]  /*01f0*/  MOV R9, R15 ;  /* 0x0000000f00097202 */ /* 0x000fe20000000f00 */
[C---:B-1----:R-:W-:Y:S02]  /*0200*/  IMAD R7, R14.reuse, UR13, RZ ;  /* 0x0000000d0e077c24 */ /* 0x042fe4000f8e02ff */
[----:B------:R-:W-:-:S04]  /*0210*/  IMAD.WIDE.U32 R4, R14, UR12, R4 ;  /* 0x0000000c0e047c25 */ /* 0x000fc8000f8e0004 */
[----:B------:R-:W-:Y:S02]  /*0220*/  IMAD.IADD R5, R5, 0x1, R7 ;  /* 0x0000000105057824 */ /* 0x000fe400078e0207 */
[----:B------:R-:W-:Y:S02]  /*0230*/  IMAD.MOV.U32 R8, RZ, RZ, R2 ;  /* 0x000000ffff087224 */ /* 0x000fe400078e0002 */
[----:B---3--:R-:W-:Y:S02]  /*0240*/  IMAD R5, R5, UR16, RZ ;  /* 0x0000001005057c24 */ /* 0x008fe4000f8e02ff */
[----:B------:R-:W-:-:S04]  /*0250*/  IMAD.WIDE.U32 R8, R4, UR16, R8 ;  /* 0x0000001004087c25 */ /* 0x000fc8000f8e0008 */
[----:B------:R-:W-:Y:S01]  /*0260*/  IMAD R5, R4, UR17, R5 ;  /* 0x0000001104057c24 */ /* 0x000fe2000f8e0205 */
[----:B------:R-:W-:-:S04]  /*0270*/  IADD3 R4, P0, PT, R8, UR18, RZ ;  /* 0x0000001208047c10 */ /* 0x000fc8000ff1e0ff */
[----:B------:R-:W-:-:S05]  /*0280*/  IADD3.X R5, PT, PT, R9, UR19, R5, P0, !PT ;  /* 0x0000001309057c10 */ /* 0x000fca00087fe405 */
[----:B0-----:R-:W3:Y:S01]  /*0290*/  LDG.E.S8 R4, desc[UR8][R4.64] ;  /* 0x0000000804047981 */ /* 0x001ee2000c1e1300 */
[----:B------:R-:W-:Y:S02]  /*02a0*/  IMAD.MOV.U32 R12, RZ, RZ, 0x1 ;  /* 0x00000001ff0c7424 */ /* 0x000fe400078e00ff */
[----:B------:R-:W-:Y:S01]  /*02b0*/  IMAD.MOV.U32 R13, RZ, RZ, 0x0 ;  /* 0x00000000ff0d7424 */ /* 0x000fe200078e00ff */
[----:B------:R-:W-:Y:S04]  /*02c0*/  STL.64 [R1+0x10], RZ ;  /* 0x000010ff01007387 */ /* 0x000fe80000100a00 */
[----:B------:R-:W-:Y:S04]  /*02d0*/  STL.64 [R1], R12 ;  /* 0x0000000c01007387 */ /* 0x000fe80000100a00 */
[----:B------:R-:W-:Y:S04]  /*02e0*/  STL.64 [R1+0x8], R12 ;  /* 0x0000080c01007387 */ /* 0x000fe80000100a00 */
[----:B------:R-:W-:Y:S04]  /*02f0*/  STL.64 [R1+0x18], R12 ;  /* 0x0000180c01007387 */ /* 0x000fe80000100a00 */
[----:B------:R0:W-:Y:S04]  /*0300*/  STL.64 [R1+0x28], R12 ;  /* 0x0000280c01007387 */ /* 0x0001e80000100a00 */
[----:B------:R4:W-:Y:S01]  /*0310*/  STL.64 [R1+0x20], RZ ;  /* 0x000020ff01007387 */ /* 0x0009e20000100a00 */
[----:B---3--:R-:W-:-:S05]  /*0320*/  LEA R6, R4, R1, 0x3 ;  /* 0x0000000104067211 */ /* 0x008fca00078e18ff */
[----:B------:R-:W3:Y:S04]  /*0330*/  LDL.64 R8, [R6] ;  /* 0x0000000006087983 */ /* 0x000ee80000100a00 */
[----:B------:R1:W5:Y:S01]  /*0340*/  LDL.64 R10, [R6+0x18] ;  /* 0x00001800060a7983 */ /* 0x0003620000100a00 */
[----:B------:R-:W-:Y:S01]  /*0350*/  ISETP.NE.AND P0, PT, R4, RZ, PT ;  /* 0x000000ff0400720c */ /* 0x000fe20003f05270 */
[----:B-1----:R-:W-:-:S12]  /*0360*/  HFMA2 R6, -RZ, RZ, 0, 5.9604644775390625e-08 ;  /* 0x00000001ff067431 */ /* 0x002fd800000001ff */
[----:B------:R-:W0:Y:S01]  /*0370*/  @!P0 LDC.64 R4, c[0x0][0x3a8] ;  /* 0x0000ea00ff048b82 */ /* 0x000e220000000a00 */
[----:B---3--:R-:W-:-:S05]  /*0380*/  IADD3 R0, P1, PT, -R8, R0, RZ ;  /* 0x0000000008007210 */ /* 0x008fca0007f3e1ff */
[----:B------:R-:W-:Y:S01]  /*0390*/  IMAD.X R3, R3, 0x1, ~R9, P1 ;  /* 0x0000000103037824 */ /* 0x000fe200008e0e09 */
[----:B-----5:R-:W-:Y:S01]  /*03a0*/  IADD3 R2, P1, PT, -R10, R2, RZ ;  /* 0x000000020a027210 */ /* 0x020fe20007f3e1ff */
[----:B------:R-:W-:-:S03]  /*03b0*/  IMAD.MOV.U32 R8, RZ, RZ, R0 ;  /* 0x000000ffff087224 */ /* 0x000fc600078e0000 */
[----:B------:R-:W-:Y:S01]  /*03c0*/  MOV R9, R3 ;  /* 0x0000000300097202 */ /* 0x000fe20000000f00 */
[----:B------:R-:W-:Y:S01]  /*03d0*/  IMAD.X R15, R15, 0x1, ~R11, P1 ;  /* 0x000000010f0f7824 */ /* 0x000fe200008e0e0b */
[----:B------:R-:W-:Y:S01]  /*03e0*/  ISETP.NE.U32.AND P1, PT, R0, RZ, PT ;  /* 0x000000ff0000720c */ /* 0x000fe20003f25070 */
[----:B------:R-:W-:-:S03]  /*03f0*/  IMAD.WIDE.U32 R8, R14, UR12, R8 ;  /* 0x0000000c0e087c25 */ /* 0x000fc6000f8e0008 */
[----:B------:R-:W-:Y:S01]  /*0400*/  ISETP.NE.AND.EX P1, PT, R3, RZ, PT, P1 ;  /* 0x000000ff0300720c */ /* 0x000fe20003f25310 */
[----:B------:R-:W-:Y:S01]  /*0410*/  IMAD.IADD R7, R7, 0x1, R9 ;  /* 0x0000000107077824 */ /* 0x000fe200078e0209 */
[C---:B0-----:R-:W-:Y:S01]  /*0420*/  @!P0 IADD3 R12, P3, PT, R8.reuse, R4, RZ ;  /* 0x00000004080c8210 */ /* 0x041fe20007f7e0ff */
[----:B------:R-:W-:Y:S01]  /*0430*/  IMAD.MOV.U32 R4, RZ, RZ, R2 ;  /* 0x000000ffff047224 */ /* 0x000fe200078e0002 */
[----:B--2---:R-:W-:-:S03]  /*0440*/  LEA R10, P2, R8, UR10, 0x3 ;  /* 0x0000000a080a7c11 */ /* 0x004fc6000f8418ff */
[----:B------:R-:W-:Y:S01]  /*0450*/  @!P0 IMAD.X R13, R7, 0x1, R5, P3 ;  /* 0x00000001070d8824 */ /* 0x000fe200018e0605 */
[----:B------:R-:W-:Y:S02]  /*0460*/  LEA.HI.X R11, R8, UR11, R7, 0x3, P2 ;  /* 0x0000000b080b7c11 */ /* 0x000fe400090f1c07 */
[----:B------:R-:W-:-:S05]  /*0470*/  MOV R5, R15 ;  /* 0x0000000f00057202 */ /* 0x000fca0000000f00 */
[----:B------:R4:W-:Y:S04]  /*0480*/  STG.E.64 desc[UR8][R10.64], R4 ;  /* 0x000000040a007986 */ /* 0x0009e8000c101b08 */
[----:B------:R4:W-:Y:S01]  /*0490*/  @!P0 STG.E.U8 desc[UR8][R12.64], R6 ;  /* 0x000000060c008986 */ /* 0x0009e2000c101108 */
[----:B------:R-:W-:-:S04]  /*04a0*/  ISETP.NE.U32.AND P0, PT, R2, RZ, PT ;  /* 0x000000ff0200720c */ /* 0x000fc80003f05070 */
[----:B------:R-:W-:-:S13]  /*04b0*/  ISETP.NE.AND.EX P0, PT, R15, RZ, PT, P0 ;  /* 0x000000ff0f00720c */ /* 0x000fda0003f05300 */
[----:B----4-:R-:W-:Y:S05]  /*04c0*/  @P0 BRA P1, `(.L_x_18) ;  /* 0xfffffffc00400947 */ /* 0x010fea000083ffff */
[----:B------:R-:W-:Y:S05]  /*04d0*/  EXIT ;  /* 0x000000000000794d */ /* 0x000fea0003800000 */
.L_x_19:
        /* <DEDUP_REMOVED lines=10> */
.L_x_65:


//--------------------- .text._Z10find_costslllldPKdPc --------------------------
	.section	.text._Z10find_costslllldPKdPc,"ax",@progbits
	.align	128
        .global         _Z10find_costslllldPKdPc
        .type           _Z10find_costslllldPKdPc,@function
        .size           _Z10find_costslllldPKdPc,(.L_x_66 - _Z10find_costslllldPKdPc)
        .other          _Z10find_costslllldPKdPc,@"STO_CUDA_ENTRY STV_DEFAULT"
_Z10find_costslllldPKdPc:
.text._Z10find_costslllldPKdPc:
[----:B------:R-:W0:Y:S08]  /*0000*/  LDC R1, c[0x0][0x37c] ;  /* 0x0000df00ff017b82 */ /* 0x000e300000000800 */
[----:B------:R-:W1:Y:S01]  /*0010*/  S2UR UR7, SR_CgaCtaId ;  /* 0x00000000000779c3 */ /* 0x000e620000008800 */
[----:B------:R-:W2:Y:S01]  /*0020*/  LDCU UR13, c[0x0][0x388] ;  /* 0x00007100ff0d77ac */ /* 0x000ea20008000800 */
[----:B------:R-:W3:Y:S01]  /*0030*/  S2R R14, SR_TID.X ;  /* 0x00000000000e7919 */ /* 0x000ee20000002100 */
[----:B------:R-:W-:Y:S01]  /*0040*/  IMAD.MOV.U32 R2, RZ, RZ, 0x0 ;  /* 0x00000000ff027424 */ /* 0x000fe200078e00ff */
[----:B------:R-:W2:Y:S01]  /*0050*/  LDCU.64 UR14, c[0x0][0x390] ;  /* 0x00007200ff0e77ac */ /* 0x000ea20008000a00 */
[----:B------:R-:W-:-:S02]  /*0060*/  IMAD.MOV.U32 R3, RZ, RZ, 0x7ff00000 ;  /* 0x7ff00000ff037424 */ /* 0x000fc400078e00ff */
[----:B0-----:R-:W-:Y:S01]  /*0070*/  VIADD R1, R1, 0xffffffe8 ;  /* 0xffffffe801017836 */ /* 0x001fe20000000000 */
[----:B------:R-:W0:Y:S01]  /*0080*/  LDCU UR16, c[0x0][0x38c] ;  /* 0x00007180ff1077ac */ /* 0x000e220008000800 */
[----:B------:R-:W-:-:S03]  /*0090*/  UMOV UR4, 0x400 ;  /* 0x0000040000047882 */ /* 0x000fc60000000000 */
[----:B------:R-:W-:Y:S01]  /*00a0*/  R2UR UR24, R1 ;  /* 0x00000000011872ca */ /* 0x000fe200000e0000 */
[----:B--2---:R-:W-:Y:S02]  /*00b0*/  UIADD3 UR6, UP0, UPT, UR13, UR14, URZ ;  /* 0x0000000e0d067290 */ /* 0x004fe4000ff1e0ff */
[----:B-1----:R-:W-:Y:S02]  /*00c0*/  ULEA UR7, UR7, UR4, 0x18 ;  /* 0x0000000407077291 */ /* 0x002fe4000f8ec0ff */
[----:B0-----:R-:W-:Y:S02]  /*00d0*/  UIADD3.X UR12, UPT, UPT, UR16, UR15, URZ, UP0, !UPT ;  /* 0x0000000f100c7290 */ /* 0x001fe400087fe4ff */
[----:B------:R-:W-:Y:S02]  /*00e0*/  UIADD3 UR10, UP0, UPT, UR6, -0x1, URZ ;  /* 0xffffffff060a7890 */ /* 0x000fe4000ff1e0ff */
[----:B------:R-:W-:Y:S02]  /*00f0*/  ULEA UR4, UR13, UR7, 0x3 ;  /* 0x000000070d047291 */ /* 0x000fe4000f8e18ff */
[----:B------:R-:W-:Y:S01]  /*0100*/  UIADD3.X UR11, UPT, UPT, UR12, -0x1, URZ, UP0, !UPT ;  /* 0xffffffff0c0b7890 */ /* 0x000fe200087fe4ff */
[C---:B---3--:R-:W-:Y:S01]  /*0110*/  ISETP.NE.AND P0, PT, R14.reuse, RZ, PT ;  /* 0x000000ff0e00720c */ /* 0x048fe20003f05270 */
[----:B------:R-:W-:Y:S01]  /*0120*/  UISETP.GE.U32.AND UP0, UPT, UR10, 0x1, UPT ;  /* 0x000000010a00788c */ /* 0x000fe2000bf06070 */
[----:B------:R-:W-:Y:S01]  /*0130*/  LEA R9, R14, UR7, 0x3 ;  /* 0x000000070e097c11 */ /* 0x000fe2000f8e18ff */
[----:B------:R-:W-:-:S02]  /*0140*/  ULEA UR5, UR13, UR4, 0x3 ;  /* 0x000000040d057291 */ /* 0x000fc4000f8e18ff */
[----:B------:R-:W-:Y:S02]  /*0150*/  UISETP.GE.AND.EX UP0, UPT, UR11, URZ, UPT, UP0 ;  /* 0x000000ff0b00728c */ /* 0x000fe4000bf06300 */
[----:B------:R-:W-:Y:S02]  /*0160*/  UIADD3 UR9, UPT, UPT, UR5, 0x10, URZ ;  /* 0x0000001005097890 */ /* 0x000fe4000fffe0ff */
[----:B------:R-:W-:Y:S02]  /*0170*/  UIADD3 UR8, UPT, UPT, UR4, 0x8, URZ ;  /* 0x0000000804087890 */ /* 0x000fe4000fffe0ff */
[----:B------:R-:W-:Y:S02]  /*0180*/  PLOP3.LUT P1, PT, PT, PT, UP0, 0x80, 0x8 ;  /* 0x000000000008781c */ /* 0x000fe40003f2f008 */
[C---:B------:R-:W-:Y:S02]  /*0190*/  LEA R5, R14.reuse, UR9, 0x3 ;  /* 0x000000090e057c11 */ /* 0x040fe4000f8e18ff */
[----:B------:R-:W-:Y:S01]  /*01a0*/  LEA R7, R14, UR8, 0x3 ;  /* 0x000000080e077c11 */ /* 0x000fe2000f8e18ff */
[----:B------:R0:W-:Y:S04]  /*01b0*/  @!P0 STS.64 [UR9], R2 ;  /* 0x00000002ff008988 */ /* 0x0001e80008000a09 */
[----:B------:R0:W-:Y:S04]  /*01c0*/  @!P0 STS.64 [UR8], R2 ;  /* 0x00000002ff008988 */ /* 0x0001e80008000a08 */
[----:B------:R0:W-:Y:S04]  /*01d0*/  @!P0 STS.64 [UR7], R2 ;  /* 0x00000002ff008988 */ /* 0x0001e80008000a07 */
[----:B------:R0:W-:Y:S04]  /*01e0*/  STS.64 [R5+0x8], R2 ;  /* 0x0000080205007388 */ /* 0x0001e80000000a00 */
[----:B------:R0:W-:Y:S04]  /*01f0*/  STS.64 [R7+0x8], R2 ;  /* 0x0000080207007388 */ /* 0x0001e80000000a00 */
[----:B------:R0:W-:Y:S01]  /*0200*/  STS.64 [R9+0x8], R2 ;  /* 0x0000080209007388 */ /* 0x0001e20000000a00 */
[----:B------:R-:W-:Y:S05]  /*0210*/  @!P1 EXIT ;  /* 0x000000000000994d */ /* 0x000fea0003800000 */
[----:B0-----:R-:W0:Y:S01]  /*0220*/  S2R R3, SR_TID.Y ;  /* 0x0000000000037919 */ /* 0x001e220000002200 */
[----:B------:R-:W0:Y:S01]  /*0230*/  LDCU UR4, c[0x0][0x364] ;  /* 0x00006c80ff0477ac */ /* 0x000e220008000800 */
[----:B------:R-:W-:Y:S01]  /*0240*/  IMAD.MOV.U32 R15, RZ, RZ, RZ ;  /* 0x000000ffff0f7224 */ /* 0x000fe200078e00ff */
[----:B------:R-:W1:Y:S01]  /*0250*/  I2F.F64.U32 R10, R14 ;  /* 0x0000000e000a7312 */ /* 0x000e620000201800 */
[----:B------:R-:W0:Y:S01]  /*0260*/  S2R R0, SR_CTAID.Y ;  /* 0x0000000000007919 */ /* 0x000e220000002600 */
[----:B------:R-:W2:Y:S01]  /*0270*/  LDCU.64 UR18, c[0x0][0x380] ;  /* 0x00007000ff1277ac */ /* 0x000ea20008000a00 */
[----:B------:R-:W-:Y:S01]  /*0280*/  ISETP.GE.U32.AND P0, PT, R14, UR13, PT ;  /* 0x0000000d0e007c0c */ /* 0x000fe2000bf06070 */
[----:B------:R-:W1:Y:S03]  /*0290*/  LDCU.64 UR20, c[0x0][0x3a0] ;  /* 0x00007400ff1477ac */ /* 0x000e660008000a00 */
[----:B------:R-:W-:Y:S01]  /*02a0*/  ISETP.GE.AND.EX P0, PT, RZ, UR16, PT, P0 ;  /* 0x00000010ff007c0c */ /* 0x000fe2000bf06300 */
[----:B-1----:R-:W-:Y:S01]  /*02b0*/  DMUL R10, R10, UR20 ;  /* 0x000000140a0a7c28 */ /* 0x002fe20008000000 */
[----:B0-----:R-:W-:Y:S01]  /*02c0*/  IMAD R3, R0, UR4, R3 ;  /* 0x0000000400037c24 */ /* 0x001fe2000f8e0203 */
[----:B------:R-:W-:-:S03]  /*02d0*/  UIADD3 UR4, UP0, UPT, UR6, -0x2, URZ ;  /* 0xfffffffe06047890 */ /* 0x000fc6000ff1e0ff */
[C---:B------:R-:W-:Y:S01]  /*02e0*/  IMAD.WIDE.U32 R12, R3.reuse, UR13, R14 ;  /* 0x0000000d030c7c25 */ /* 0x040fe2000f8e000e */
[----:B------:R-:W-:Y:S01]  /*02f0*/  UIADD3.X UR5, UPT, UPT, UR12, -0x1, URZ, UP0, !UPT ;  /* 0xffffffff0c057890 */ /* 0x000fe200087fe4ff */
[C---:B--2---:R-:W-:Y:S01]  /*0300*/  ISETP.LT.U32.AND P1, PT, R3.reuse, UR18, PT ;  /* 0x0000001203007c0c */ /* 0x044fe2000bf21070 */
[----:B------:R-:W-:Y:S01]  /*0310*/  UISETP.GE.U32.AND UP0, UPT, UR4, 0x3, UPT ;  /* 0x000000030400788c */ /* 0x000fe2000bf06070 */
[----:B------:R-:W-:Y:S01]  /*0320*/  IMAD R0, R3, UR16, R13 ;  /* 0x0000001003007c24 */ /* 0x000fe2000f8e020d */
[----:B------:R-:W0:Y:S01]  /*0330*/  LDCU.64 UR16, c[0x0][0x358] ;  /* 0x00006b00ff1077ac */ /* 0x000e220008000a00 */
[----:B------:R-:W-:Y:S02]  /*0340*/  ISETP.LT.AND.EX P0, PT, RZ, UR19, !P0, P1 ;  /* 0x00000013ff007c0c */ /* 0x000fe4000c701310 */
[----:B------:R-:W-:Y:S01]  /*0350*/  IMAD R3, R0, UR14, RZ ;  /* 0x0000000e00037c24 */ /* 0x000fe2000f8e02ff */
[----:B------:R-:W-:Y:S01]  /*0360*/  UISETP.GE.U32.AND.EX UP0, UPT, UR5, URZ, UPT, UP0 ;  /* 0x000000ff0500728c */ /* 0x000fe2000bf06100 */
[----:B------:R-:W-:-:S02]  /*0370*/  UMOV UR6, URZ ;  /* 0x000000ff00067c82 */ /* 0x000fc40008000000 */
[C---:B------:R-:W-:Y:S01]  /*0380*/  IMAD R3, R12.reuse, UR15, R3 ;  /* 0x0000000f0c037c24 */ /* 0x040fe2000f8e0203 */
[----:B------:R-:W-:Y:S01]  /*0390*/  ULOP3.LUT UR15, UR10, 0x3, URZ, 0xc0, !UPT ;  /* 0x000000030a0f7892 */ /* 0x000fe2000f8ec0ff */
[----:B------:R-:W-:Y:S01]  /*03a0*/  IMAD.WIDE.U32 R12, R12, UR14, RZ ;  /* 0x0000000e0c0c7c25 */ /* 0x000fe2000f8e00ff */
[----:B------:R-:W-:Y:S01]  /*03b0*/  UMOV UR4, URZ ;  /* 0x000000ff00047c82 */ /* 0x000fe20008000000 */
[----:B------:R-:W-:Y:S02]  /*03c0*/  UMOV UR5, URZ ;  /* 0x000000ff00057c82 */ /* 0x000fe40008000000 */
[----:B------:R-:W-:Y:S01]  /*03d0*/  IMAD.IADD R0, R13, 0x1, R3 ;  /* 0x000000010d007824 */ /* 0x000fe200078e0203 */
[----:B------:R-:W-:Y:S06]  /*03e0*/  BRA.U !UP0, `(.L_x_20) ;  /* 0x0000000d081c7547 */ /* 0x000fec000b800000 */
[----:B------:R-:W1:Y:S01]  /*03f0*/  LDCU.64 UR12, c[0x0][0x3a8] ;  /* 0x00007500ff0c77ac */ /* 0x000e620008000a00 */
[----:B------:R-:W-:Y:S01]  /*0400*/  IMAD.SHL.U32 R3, R12, 0x8, RZ ;  /* 0x000000080c037824 */ /* 0x000fe200078e00ff */
[C---:B------:R-:W-:Y:S01]  /*0410*/  IADD3 R4, P1, PT, -R14.reuse, 0x3, RZ ;  /* 0x000000030e047810 */ /* 0x040fe20007f3e1ff */
[----:B------:R-:W-:Y:S01]  /*0420*/  IMAD.SHL.U32 R2, R14, 0x8, RZ ;  /* 0x000000080e027824 */ /* 0x000fe200078e00ff */
[----:B------:R-:W-:Y:S02]  /*0430*/  ULOP3.LUT UR4, UR10, 0xfffffffc, URZ, 0xc0, !UPT ;  /* 0xfffffffc0a047892 */ /* 0x000fe4000f8ec0ff */
[----:B------:R-:W-:Y:S01]  /*0440*/  ULOP3.LUT UR5, UR11, 0x7fffffff, URZ, 0xc0, !UPT ;  /* 0x7fffffff0b057892 */ /* 0x000fe2000f8ec0ff */
[----:B------:R-:W-:Y:S01]  /*0450*/  IMAD.X R5, RZ, RZ, -0x1, P1 ;  /* 0xffffffffff057424 */ /* 0x000fe200008e06ff */
[----:B------:R-:W2:Y:S01]  /*0460*/  LDCU.64 UR22, c[0x0][0x3a0] ;  /* 0x00007400ff1677ac */ /* 0x000ea20008000a00 */
[----:B------:R-:W3:Y:S01]  /*0470*/  LDCU.64 UR18, c[0x0][0x3b0] ;  /* 0x00007600ff1277ac */ /* 0x000ee20008000a00 */
[----:B------:R-:W4:Y:S01]  /*0480*/  LDCU.64 UR20, c[0x0][0x390] ;  /* 0x00007200ff1477ac */ /* 0x000f220008000a00 */
[----:B-1----:R-:W-:-:S02]  /*0490*/  IADD3 R8, P2, P3, R3, UR12, -R2 ;  /* 0x0000000c03087c10 */ /* 0x002fc4000fb5e802 */
[----:B------:R-:W-:Y:S01]  /*04a0*/  SHF.L.U64.HI R3, R12, 0x3, R0 ;  /* 0x000000030c037819 */ /* 0x000fe20000010200 */
[----:B------:R-:W-:Y:S01]  /*04b0*/  UMOV UR10, UR9 ;  /* 0x00000009000a7c82 */ /* 0x000fe20008000000 */
[----:B------:R-:W-:Y:S01]  /*04c0*/  SHF.R.U32.HI R2, RZ, 0x1d, R14 ;  /* 0x0000001dff027819 */ /* 0x000fe2000001160e */
[----:B------:R-:W-:Y:S01]  /*04d0*/  UMOV UR14, UR5 ;  /* 0x00000005000e7c82 */ /* 0x000fe20008000000 */
[----:B------:R-:W-:Y:S02]  /*04e0*/  IADD3 R8, P4, PT, R8, 0x10, RZ ;  /* 0x0000001008087810 */ /* 0x000fe40007f9e0ff */
[----:B------:R-:W-:Y:S01]  /*04f0*/  IADD3.X R2, PT, PT, R3, UR13, ~R2, P2, P3 ;  /* 0x0000000d03027c10 */ /* 0x000fe200097e6c02 */
[----:B------:R-:W-:-:S04]  /*0500*/  UMOV UR13, UR4 ;  /* 0x00000004000d7c82 */ /* 0x000fc80008000000 */
[----:B--234-:R-:W-:-:S07]  /*0510*/  IMAD.X R9, RZ, RZ, R2, P4 ;  /* 0x000000ffff097224 */ /* 0x01cfce00020e0602 */
.L_x_29:
[----:B------:R-:W-:Y:S01]  /*0520*/  BAR.SYNC.DEFER_BLOCKING 0x0 ;  /* 0x0000000000007b1d */ /* 0x000fe20000010000 */
[----:B01----:R-:W-:Y:S01]  /*0530*/  IADD3 R16, P2, PT, R4, -0x3, RZ ;  /* 0xfffffffd04107810 */ /* 0x003fe20007f5e0ff */
[----:B------:R-:W-:Y:S01]  /*0540*/  UIADD3 UR13, UP0, UPT, UR13, -0x4, URZ ;  /* 0xfffffffc0d0d7890 */ /* 0x000fe2000ff1e0ff */
[----:B------:R-:W-:Y:S02]  /*0550*/  LEA R6, R14, UR10, 0x3 ;  /* 0x0000000a0e067c11 */ /* 0x000fe4000f8e18ff */
[C---:B------:R-:W-:Y:S01]  /*0560*/  ISETP.GT.U32.AND P1, PT, R16.reuse, -0x1, PT ;  /* 0xffffffff1000780c */ /* 0x040fe20003f24070 */
[----:B------:R-:W-:Y:S01]  /*0570*/  UIADD3.X UR14, UPT, UPT, UR14, -0x1, URZ, UP0, !UPT ;  /* 0xffffffff0e0e7890 */ /* 0x000fe200087fe4ff */
[----:B------:R-:W-:Y:S01]  /*0580*/  IADD3.X R17, PT, PT, R5, -0x1, RZ, P2, !PT ;  /* 0xffffffff05117810 */ /* 0x000fe200017fe4ff */
[----:B------:R-:W-:Y:S01]  /*0590*/  UISETP.NE.U32.AND UP0, UPT, UR13, URZ, UPT ;  /* 0x000000ff0d00728c */ /* 0x000fe2000bf05070 */
[----:B------:R-:W-:Y:S01]  /*05a0*/  ISETP.LT.U32.AND P2, PT, R16, UR20, PT ;  /* 0x0000001410007c0c */ /* 0x000fe2000bf41070 */
[----:B------:R-:W-:Y:S01]  /*05b0*/  UMOV UR12, UR7 ;  /* 0x00000007000c7c82 */ /* 0x000fe20008000000 */
[C---:B------:R-:W-:Y:S01]  /*05c0*/  ISETP.GT.AND.EX P1, PT, R17.reuse, -0x1, PT, P1 ;  /* 0xffffffff1100780c */ /* 0x040fe20003f24310 */
[----:B------:R-:W-:Y:S01]  /*05d0*/  UMOV UR11, UR8 ;  /* 0x00000008000b7c82 */ /* 0x000fe20008000000 */
[----:B------:R-:W-:Y:S01]  /*05e0*/  UMOV UR9, UR7 ;  /* 0x0000000700097c82 */ /* 0x000fe20008000000 */
[----:B------:R-:W-:Y:S01]  /*05f0*/  UMOV UR7, UR8 ;  /* 0x0000000800077c82 */ /* 0x000fe20008000000 */
[----:B------:R-:W-:Y:S01]  /*0600*/  ISETP.LT.AND.EX P1, PT, R17, UR21, P1, P2 ;  /* 0x0000001511007c0c */ /* 0x000fe20008f21320 */
[----:B------:R-:W-:Y:S01]  /*0610*/  UMOV UR8, UR10 ;  /* 0x0000000a00087c82 */ /* 0x000fe20008000000 */
[C---:B------:R-:W-:Y:S01]  /*0620*/  LEA R7, R14.reuse, UR12, 0x3 ;  /* 0x0000000c0e077c11 */ /* 0x040fe2000f8e18ff */
[----:B------:R-:W-:Y:S01]  /*0630*/  UISETP.NE.AND.EX UP0, UPT, UR14, URZ, UPT, UP0 ;  /* 0x000000ff0e00728c */ /* 0x000fe2000bf05300 */
[----:B------:R-:W-:Y:S01]  /*0640*/  PLOP3.LUT P1, PT, P0, P1, PT, 0x80, 0x8 ;  /* 0x000000000008781c */ /* 0x000fe20000723070 */
[----:B------:R-:W-:Y:S01]  /*0650*/  BSSY.RECONVERGENT B0, `(.L_x_21) ;  /* 0x0000021000007945 */ /* 0x000fe20003800200 */
[----:B------:R-:W-:-:S11]  /*0660*/  LEA R26, R14, UR11, 0x3 ;  /* 0x0000000b0e1a7c11 */ /* 0x000fd6000f8e18ff */
[----:B------:R-:W-:Y:S05]  /*0670*/  @!P1 BRA `(.L_x_22) ;  /* 0x0000000000789947 */ /* 0x000fea0003800000 */
[----:B0-----:R-:W2:Y:S01]  /*0680*/  LDG.E.64 R22, desc[UR16][R8.64+-0x10] ;  /* 0xfffff01008167981 */ /* 0x001ea2000c1e1b00 */
[----:B------:R-:W-:Y:S01]  /*0690*/  ISETP.NE.U32.AND P1, PT, R4, 0x3, PT ;  /* 0x000000030400780c */ /* 0x000fe20003f25070 */
[----:B------:R-:W-:Y:S01]  /*06a0*/  IMAD.MOV.U32 R2, RZ, RZ, R10 ;  /* 0x000000ffff027224 */ /* 0x000fe200078e000a */
[----:B------:R-:W-:Y:S01]  /*06b0*/  ISETP.NE.AND P2, PT, R14, RZ, PT ;  /* 0x000000ff0e00720c */ /* 0x000fe20003f45270 */
[----:B------:R-:W-:Y:S01]  /*06c0*/  LDS.64 R24, [R7] ;  /* 0x0000000007187984 */ /* 0x000fe20000000a00 */
[----:B------:R-:W-:Y:S01]  /*06d0*/  ISETP.NE.AND.EX P1, PT, R5, RZ, PT, P1 ;  /* 0x000000ff0500720c */ /* 0x000fe20003f25310 */
[----:B------:R-:W-:-:S10]  /*06e0*/  IMAD.MOV.U32 R3, RZ, RZ, R11 ;  /* 0x000000ffff037224 */ /* 0x000fd400078e000b */
[----:B------:R-:W0:Y:S02]  /*06f0*/  @!P2 I2F.F64.U64 R16, R16 ;  /* 0x000000100010a312 */ /* 0x000e240000301800 */
[----:B------:R-:W1:Y:S01]  /*0700*/  @P1 LDS.64 R18, [R26] ;  /* 0x000000001a121984 */ /* 0x000e620000000a00 */
[----:B------:R-:W1:Y:S02]  /*0710*/  @P1 LDC.64 R20, c[0x0][0x3a0] ;  /* 0x0000e800ff141b82 */ /* 0x000e640000000a00 */
[----:B-1----:R-:W-:Y:S01]  /*0720*/  @P1 DADD R2, R18, R20 ;  /* 0x0000000012021229 */ /* 0x002fe20000000014 */
[----:B------:R-:W1:Y:S01]  /*0730*/  @P2 LDS.64 R18, [R26+0x8] ;  /* 0x000008001a122984 */ /* 0x000e620000000a00 */
[----:B0-----:R-:W-:-:S05]  /*0740*/  @!P2 DMUL R20, R16, UR22 ;  /* 0x000000161014ac28 */ /* 0x001fca0008000000 */
[----:B------:R3:W-:Y:S01]  /*0750*/  STL.64 [R1+0x8], R2 ;  /* 0x0000080201007387 */ /* 0x0007e20000100a00 */
[----:B-1----:R-:W-:Y:S01]  /*0760*/  @P2 DADD R20, R18, UR22 ;  /* 0x0000001612142e29 */ /* 0x002fe20008000000 */
[----:B------:R-:W-:-:S06]  /*0770*/  IMAD.MOV.U32 R18, RZ, RZ, 0x1 ;  /* 0x00000001ff127424 */ /* 0x000fcc00078e00ff */
[----:B------:R3:W-:Y:S01]  /*0780*/  STL.64 [R1+0x10], R20 ;  /* 0x0000101401007387 */ /* 0x0007e20000100a00 */
[----:B------:R-:W-:Y:S02]  /*0790*/  DSETP.GEU.AND P3, PT, R2, R20, PT ;  /* 0x000000140200722a */ /* 0x000fe40003f6e000 */
[----:B--2---:R-:W-:-:S07]  /*07a0*/  DADD R22, R24, R22 ;  /* 0x0000000018167229 */ /* 0x004fce0000000016 */
[----:B------:R3:W-:Y:S01]  /*07b0*/  STL.64 [R1], R22 ;  /* 0x0000001601007387 */ /* 0x0007e20000100a00 */
[C---:B------:R-:W-:Y:S02]  /*07c0*/  DSETP.GEU.AND P1, PT, R22.reuse, R2, PT ;  /* 0x000000021600722a */ /* 0x040fe40003f2e000 */
[----:B------:R-:W-:-:S06]  /*07d0*/  DSETP.GEU.AND P2, PT, R22, R20, PT ;  /* 0x000000141600722a */ /* 0x000fcc0003f4e000 */
[----:B------:R-:W-:-:S06]  /*07e0*/  SEL R25, RZ, 0x2, !P2 ;  /* 0x00000002ff197807 */ /* 0x000fcc0005000000 */
[----:B------:R-:W-:-:S04]  /*07f0*/  @P1 SEL R25, R18, 0x2, !P3 ;  /* 0x0000000212191807 */ /* 0x000fc80005800000 */
[----:B------:R-:W-:-:S05]  /*0800*/  LEA R24, R25, UR24, 0x3 ;  /* 0x0000001819187c11 */ /* 0x000fca000f8e18ff */
[----:B------:R-:W2:Y:S01]  /*0810*/  LDL.64 R16, [R24] ;  /* 0x0000000018107983 */ /* 0x000ea20000100a00 */
[----:B------:R-:W-:-:S04]  /*0820*/  IADD3 R18, P1, P2, R4, UR18, R12 ;  /* 0x0000001204127c10 */ /* 0x000fc8000fa3e00c */
[----:B------:R-:W-:-:S05]  /*0830*/  IADD3.X R19, PT, PT, R5, UR19, R0, P1, P2 ;  /* 0x0000001305137c10 */ /* 0x000fca0008fe4400 */
[----:B------:R3:W-:Y:S04]  /*0840*/  STG.E.U8 desc[UR16][R18.64+-0x3], R25 ;  /* 0xfffffd1912007986 */ /* 0x0007e8000c101110 */
[----:B--2---:R3:W-:Y:S02]  /*0850*/  STS.64 [R6+0x8], R16 ;  /* 0x0000081006007388 */ /* 0x0047e40000000a00 */
.L_x_22:
[----:B0-----:R-:W-:Y:S05]  /*0860*/  BSYNC.RECONVERGENT B0 ;  /* 0x0000000000007941 */ /* 0x001fea0003800200 */
.L_x_21:
[----:B------:R-:W-:Y:S01]  /*0870*/  BAR.SYNC.DEFER_BLOCKING 0x0 ;  /* 0x0000000000007b1d */ /* 0x000fe20000010000 */
[----:B---3--:R-:W-:-:S04]  /*0880*/  IADD3 R2, P2, PT, R4, -0x2, RZ ;  /* 0xfffffffe04027810 */ /* 0x008fc80007f5e0ff */
[C---:B------:R-:W-:Y:S01]  /*0890*/  ISETP.GT.U32.AND P1, PT, R2.reuse, -0x1, PT ;  /* 0xffffffff0200780c */ /* 0x040fe20003f24070 */
[----:B------:R-:W-:Y:S01]  /*08a0*/  BSSY.RECONVERGENT B0, `(.L_x_23) ;  /* 0x0000025000007945 */ /* 0x000fe20003800200 */
[----:B------:R-:W-:Y:S02]  /*08b0*/  IADD3.X R3, PT, PT, R5, -0x1, RZ, P2, !PT ;  /* 0xffffffff05037810 */ /* 0x000fe400017fe4ff */
[----:B------:R-:W-:Y:S02]  /*08c0*/  ISETP.LT.U32.AND P2, PT, R2, UR20, PT ;  /* 0x0000001402007c0c */ /* 0x000fe4000bf41070 */
[----:B------:R-:W-:-:S04]  /*08d0*/  ISETP.GT.AND.EX P1, PT, R3, -0x1, PT, P1 ;  /* 0xffffffff0300780c */ /* 0x000fc80003f24310 */
[----:B------:R-:W-:-:S04]  /*08e0*/  ISETP.LT.AND.EX P1, PT, R3, UR21, P1, P2 ;  /* 0x0000001503007c0c */ /* 0x000fc80008f21320 */
[----:B------:R-:W-:-:S13]  /*08f0*/  PLOP3.LUT P1, PT, P0, P1, PT, 0x80, 0x8 ;  /* 0x000000000008781c */ /* 0x000fda0000723070 */
[----:B------:R-:W-:Y:S05]  /*0900*/  @!P1 BRA `(.L_x_24) ;  /* 0x0000000000789947 */ /* 0x000fea0003800000 */
[----:B------:R-:W2:Y:S01]  /*0910*/  LDG.E.64 R24, desc[UR16][R8.64+-0x8] ;  /* 0xfffff81008187981 */ /* 0x000ea2000c1e1b00 */
[----:B------:R-:W-:Y:S01]  /*0920*/  ISETP.NE.U32.AND P1, PT, R4, 0x2, PT ;  /* 0x000000020400780c */ /* 0x000fe20003f25070 */
[----:B------:R-:W-:Y:S01]  /*0930*/  IMAD.MOV.U32 R22, RZ, RZ, R10 ;  /* 0x000000ffff167224 */ /* 0x000fe200078e000a */
[----:B------:R-:W-:Y:S01]  /*0940*/  ISETP.NE.AND P2, PT, R14, RZ, PT ;  /* 0x000000ff0e00720c */ /* 0x000fe20003f45270 */
[----:B------:R-:W-:Y:S01]  /*0950*/  IMAD.MOV.U32 R23, RZ, RZ, R11 ;  /* 0x000000ffff177224 */ /* 0x000fe200078e000b */
[----:B------:R-:W-:-:S11]  /*0960*/  ISETP.NE.AND.EX P1, PT, R5, RZ, PT, P1 ;  /* 0x000000ff0500720c */ /* 0x000fd60003f25310 */
[----:B------:R-:W0:Y:S01]  /*0970*/  @P2 LDS.64 R20, [R6+0x8] ;  /* 0x0000080006142984 */ /* 0x000e220000000a00 */
[----:B------:R-:W1:Y:S01]  /*0980*/  @!P2 I2F.F64.U64 R2, R2 ;  /* 0x000000020002a312 */ /* 0x000e620000301800 */
[----:B------:R-:W3:Y:S02]  /*0990*/  @P1 LDC.64 R16, c[0x0][0x3a0] ;  /* 0x0000e800ff101b82 */ /* 0x000ee40000000a00 */
[----:B------:R-:W3:Y:S01]  /*09a0*/  @P1 LDS.64 R18, [R6] ;  /* 0x0000000006121984 */ /* 0x000ee20000000a00 */
[----:B0-----:R-:W-:Y:S02]  /*09b0*/  @P2 DADD R20, R20, UR22 ;  /* 0x0000001614142e29 */ /* 0x001fe40008000000 */
[----:B-1----:R-:W-:Y:S02]  /*09c0*/  @!P2 DMUL R20, R2, UR22 ;  /* 0x000000160214ac28 */ /* 0x002fe40008000000 */
[----:B---3--:R-:W-:Y:S01]  /*09d0*/  @P1 DADD R22, R18, R16 ;  /* 0x0000000012161229 */ /* 0x008fe20000000010 */
[----:B------:R-:W2:Y:S01]  /*09e0*/  LDS.64 R16, [R26] ;  /* 0x000000001a107984 */ /* 0x000ea20000000a00 */
[----:B------:R-:W-:-:S03]  /*09f0*/  IMAD.MOV.U32 R18, RZ, RZ, 0x1 ;  /* 0x00000001ff127424 */ /* 0x000fc600078e00ff */
[----:B------:R0:W-:Y:S03]  /*0a00*/  STL.64 [R1+0x10], R20 ;  /* 0x0000101401007387 */ /* 0x0001e60000100a00 */
[----:B------:R-:W-:Y:S01]  /*0a10*/  DSETP.GEU.AND P3, PT, R22, R20, PT ;  /* 0x000000141600722a */ /* 0x000fe20003f6e000 */
[----:B------:R0:W-:Y:S01]  /*0a20*/  STL.64 [R1+0x8], R22 ;  /* 0x0000081601007387 */ /* 0x0001e20000100a00 */
        /* <DEDUP_REMOVED lines=12> */
.L_x_24:
[----:B------:R-:W-:Y:S05]  /*0af0*/  BSYNC.RECONVERGENT B0 ;  /* 0x0000000000007941 */ /* 0x000fea0003800200 */
.L_x_23:
[----:B------:R-:W-:Y:S01]  /*0b00*/  BAR.SYNC.DEFER_BLOCKING 0x0 ;  /* 0x0000000000007b1d */ /* 0x000fe20000010000 */
[----:B0-----:R-:W-:-:S04]  /*0b10*/  IADD3 R16, P2, PT, R4, -0x1, RZ ;  /* 0xffffffff04107810 */ /* 0x001fc80007f5e0ff */
[C---:B------:R-:W-:Y:S01]  /*0b20*/  ISETP.GT.U32.AND P1, PT, R16.reuse, -0x1, PT ;  /* 0xffffffff1000780c */ /* 0x040fe20003f24070 */
[----:B------:R-:W-:Y:S01]  /*0b30*/  BSSY.RECONVERGENT B0, `(.L_x_25) ;  /* 0x0000026000007945 */ /* 0x000fe20003800200 */
[----:B------:R-:W-:Y:S02]  /*0b40*/  IADD3.X R17, PT, PT, R5, -0x1, RZ, P2, !PT ;  /* 0xffffffff05117810 */ /* 0x000fe400017fe4ff */
[----:B------:R-:W-:Y:S02]  /*0b50*/  ISETP.LT.U32.AND P2, PT, R16, UR20, PT ;  /* 0x0000001410007c0c */ /* 0x000fe4000bf41070 */
[----:B------:R-:W-:-:S04]  /*0b60*/  ISETP.GT.AND.EX P1, PT, R17, -0x1, PT, P1 ;  /* 0xffffffff1100780c */ /* 0x000fc80003f24310 */
[----:B------:R-:W-:-:S04]  /*0b70*/  ISETP.LT.AND.EX P1, PT, R17, UR21, P1, P2 ;  /* 0x0000001511007c0c */ /* 0x000fc80008f21320 */
[----:B------:R-:W-:Y:S02]  /*0b80*/  PLOP3.LUT P2, PT, P0, P1, PT, 0x80, 0x8 ;  /* 0x000000000008781c */ /* 0x000fe40000743070 */
[----:B------:R-:W-:-:S11]  /*0b90*/  ISETP.GT.U32.AND P1, PT, R4, -0x1, PT ;  /* 0xffffffff0400780c */ /* 0x000fd60003f24070 */
        /* <DEDUP_REMOVED lines=14> */
[----:B------:R-:W2:Y:S04]  /*0c80*/  LDS.64 R20, [R6] ;  /* 0x0000000006147984 */ /* 0x000ea80000000a00 */
[----:B------:R0:W-:Y:S03]  /*0c90*/  STL.64 [R1+0x10], R24 ;  /* 0x0000101801007387 */ /* 0x0001e60000100a00 */
[----:B------:R-:W-:Y:S01]  /*0ca0*/  DSETP.GEU.AND P4, PT, R2, R24, PT ;  /* 0x000000180200722a */ /* 0x000fe20003f8e000 */
[----:B------:R0:W-:Y:S01]  /*0cb0*/  STL.64 [R1+0x8], R2 ;  /* 0x0000080201007387 */ /* 0x0001e20000100a00 */
[----:B--2---:R-:W-:Y:S01]  /*0cc0*/  DADD R18, R20, R18 ;  /* 0x0000000014127229 */ /* 0x004fe20000000012 */
[----:B------:R-:W-:-:S06]  /*0cd0*/  IMAD.MOV.U32 R20, RZ, RZ, 0x1 ;  /* 0x00000001ff147424 */ /* 0x000fcc00078e00ff */
        /* <DEDUP_REMOVED lines=11> */
.L_x_26:
[----:B------:R-:W-:Y:S05]  /*0d90*/  BSYNC.RECONVERGENT B0 ;  /* 0x0000000000007941 */ /* 0x000fea0003800200 */
.L_x_25:
[----:B------:R-:W-:Y:S01]  /*0da0*/  BAR.SYNC.DEFER_BLOCKING 0x0 ;  /* 0x0000000000007b1d */ /* 0x000fe20000010000 */
[----:B------:R-:W-:Y:S02]  /*0db0*/  ISETP.LT.U32.AND P2, PT, R4, UR20, PT ;  /* 0x0000001404007c0c */ /* 0x000fe4000bf41070 */
[----:B------:R-:W-:-:S03]  /*0dc0*/  ISETP.GT.AND.EX P1, PT, R5, -0x1, PT, P1 ;  /* 0xffffffff0500780c */ /* 0x000fc60003f24310 */
[----:B------:R-:W-:Y:S01]  /*0dd0*/  BSSY.RECONVERGENT B0, `(.L_x_27) ;  /* 0x0000022000007945 */ /* 0x000fe20003800200 */
[----:B------:R-:W-:-:S04]  /*0de0*/  ISETP.LT.AND.EX P1, PT, R5, UR21, P1, P2 ;  /* 0x0000001505007c0c */ /* 0x000fc80008f21320 */
[----:B------:R-:W-:-:S13]  /*0df0*/  PLOP3.LUT P1, PT, P0, P1, PT, 0x80, 0x8 ;  /* 0x000000000008781c */ /* 0x000fda0000723070 */
[----:B------:R-:W-:Y:S05]  /*0e00*/  @!P1 BRA `(.L_x_28) ;  /* 0x0000000000789947 */ /* 0x000fea0003800000 */
[----:B0-----:R-:W2:Y:S01]  /*0e10*/  LDG.E.64 R18, desc[UR16][R8.64+0x8] ;  /* 0x0000081008127981 */ /* 0x001ea2000c1e1b00 */
[----:B------:R-:W-:Y:S01]  /*0e20*/  ISETP.NE.U32.AND P1, PT, R4, RZ, PT ;  /* 0x000000ff0400720c */ /* 0x000fe20003f25070 */
[----:B------:R-:W-:Y:S01]  /*0e30*/  IMAD.MOV.U32 R2, RZ, RZ, R10 ;  /* 0x000000ffff027224 */ /* 0x000fe200078e000a */
[----:B------:R-:W-:Y:S01]  /*0e40*/  ISETP.NE.AND P2, PT, R14, RZ, PT ;  /* 0x000000ff0e00720c */ /* 0x000fe20003f45270 */
[----:B------:R-:W-:Y:S01]  /*0e50*/  LDS.64 R28, [R7] ;  /* 0x00000000071c7984 */ /* 0x000fe20000000a00 */
[----:B------:R-:W-:Y:S01]  /*0e60*/  ISETP.NE.AND.EX P1, PT, R5, RZ, PT, P1 ;  /* 0x000000ff0500720c */ /* 0x000fe20003f25310 */
[----:B------:R-:W-:-:S10]  /*0e70*/  IMAD.MOV.U32 R3, RZ, RZ, R11 ;  /* 0x000000ffff037224 */ /* 0x000fd400078e000b */
[----:B------:R-:W0:Y:S01]  /*0e80*/  @P2 LDS.64 R16, [R26+0x8] ;  /* 0x000008001a102984 */ /* 0x000e220000000a00 */
[----:B------:R-:W1:Y:S01]  /*0e90*/  @!P2 I2F.F64.U64 R24, R4 ;  /* 0x000000040018a312 */ /* 0x000e620000301800 */
[----:B------:R-:W3:Y:S02]  /*0ea0*/  @P1 LDC.64 R22, c[0x0][0x3a0] ;  /* 0x0000e800ff161b82 */ /* 0x000ee40000000a00 */
[----:B------:R-:W3:Y:S01]  /*0eb0*/  @P1 LDS.64 R20, [R26] ;  /* 0x000000001a141984 */ /* 0x000ee20000000a00 */
[----:B0-----:R-:W-:Y:S02]  /*0ec0*/  @P2 DADD R16, R16, UR22 ;  /* 0x0000001610102e29 */ /* 0x001fe40008000000 */
[----:B-1----:R-:W-:Y:S02]  /*0ed0*/  @!P2 DMUL R16, R24, UR22 ;  /* 0x000000161810ac28 */ /* 0x002fe40008000000 */
[----:B---3--:R-:W-:Y:S01]  /*0ee0*/  @P1 DADD R2, R20, R22 ;  /* 0x0000000014021229 */ /* 0x008fe20000000016 */
[----:B------:R-:W-:-:S04]  /*0ef0*/  IMAD.MOV.U32 R20, RZ, RZ, 0x1 ;  /* 0x00000001ff147424 */ /* 0x000fc800078e00ff */
        /* <DEDUP_REMOVED lines=9> */
[----:B------:R-:W-:-:S06]  /*0f90*/  LEA R20, R7, UR24, 0x3 ;  /* 0x0000001807147c11 */ /* 0x000fcc000f8e18ff */
[----:B------:R-:W2:Y:S01]  /*0fa0*/  LDL.64 R20, [R20] ;  /* 0x0000000014147983 */ /* 0x000ea20000100a00 */
[----:B------:R-:W-:-:S04]  /*0fb0*/  IADD3 R22, P1, P2, R4, UR18, R12 ;  /* 0x0000001204167c10 */ /* 0x000fc8000fa3e00c */
[----:B------:R-:W-:-:S05]  /*0fc0*/  IADD3.X R23, PT, PT, R5, UR19, R0, P1, P2 ;  /* 0x0000001305177c10 */ /* 0x000fca0008fe4400 */
[----:B------:R1:W-:Y:S04]  /*0fd0*/  STG.E.U8 desc[UR16][R22.64], R7 ;  /* 0x0000000716007986 */ /* 0x0003e8000c101110 */
[----:B--2---:R1:W-:Y:S02]  /*0fe0*/  STS.64 [R6+0x8], R20 ;  /* 0x0000081406007388 */ /* 0x0043e40000000a00 */
.L_x_28:
[----:B------:R-:W-:Y:S05]  /*0ff0*/  BSYNC.RECONVERGENT B0 ;  /* 0x0000000000007941 */ /* 0x000fea0003800200 */
.L_x_27:
[----:B------:R-:W-:Y:S01]  /*1000*/  IADD3 R4, P1, PT, R4, 0x4, RZ ;  /* 0x0000000404047810 */ /* 0x000fe20007f3e0ff */
[----:B------:R-:W-:Y:S01]  /*1010*/  UMOV UR10, UR9 ;  /* 0x00000009000a7c82 */ /* 0x000fe20008000000 */
[----:B------:R-:W-:-:S03]  /*1020*/  IADD3 R8, P2, PT, R8, 0x20, RZ ;  /* 0x0000002008087810 */ /* 0x000fc60007f5e0ff */
[----:B------:R-:W-:Y:S02]  /*1030*/  IMAD.X R5, RZ, RZ, R5, P1 ;  /* 0x000000ffff057224 */ /* 0x000fe400008e0605 */
[----:B------:R-:W-:Y:S01]  /*1040*/  IMAD.X R9, RZ, RZ, R9, P2 ;  /* 0x000000ffff097224 */ /* 0x000fe200010e0609 */
[----:B------:R-:W-:Y:S07]  /*1050*/  BRA.U UP0, `(.L_x_29) ;  /* 0xfffffff500307547 */ /* 0x000fee000b83ffff */
.L_x_20:
[----:B------:R-:W-:-:S04]  /*1060*/  ISETP.NE.U32.AND P1, PT, RZ, UR15, PT ;  /* 0x0000000fff007c0c */ /* 0x000fc8000bf25070 */
[----:B------:R-:W-:-:S13]  /*1070*/  ISETP.NE.AND.EX P1, PT, RZ, UR6, PT, P1 ;  /* 0x00000006ff007c0c */ /* 0x000fda000bf25310 */
[----:B0-----:R-:W-:Y:S05]  /*1080*/  @!P1 EXIT ;  /* 0x000000000000994d */ /* 0x001fea0003800000 */
[----:B------:R-:W0:Y:S01]  /*1090*/  LDCU.64 UR12, c[0x0][0x3a8] ;  /* 0x00007500ff0c77ac */ /* 0x000e220008000a00 */
[----:B-1----:R-:W-:Y:S01]  /*10a0*/  IMAD.U32 R3, RZ, RZ, UR5 ;  /* 0x00000005ff037e24 */ /* 0x002fe2000f8e00ff */
[C---:B------:R-:W-:Y:S01]  /*10b0*/  IADD3 R23, P1, P2, -R14.reuse, UR4, R12 ;  /* 0x000000040e177c10 */ /* 0x040fe2000fa3e10c */
[----:B------:R-:W-:Y:S01]  /*10c0*/  IMAD.U32 R25, RZ, RZ, UR5 ;  /* 0x00000005ff197e24 */ /* 0x000fe2000f8e00ff */
[----:B------:R-:W1:Y:S02]  /*10d0*/  LDCU.64 UR10, c[0x0][0x3b0] ;  /* 0x00007600ff0a77ac */ /* 0x000e640008000a00 */
[----:B------:R-:W-:Y:S02]  /*10e0*/  IADD3.X R2, PT, PT, R3, -0x1, R0, P1, P2 ;  /* 0xffffffff03027810 */ /* 0x000fe40000fe4400 */
[----:B------:R-:W-:Y:S01]  /*10f0*/  IADD3 R22, P1, PT, -R14, UR4, RZ ;  /* 0x000000040e167c10 */ /* 0x000fe2000ff3e1ff */
[----:B------:R-:W2:Y:S03]  /*1100*/  LDCU.64 UR20, c[0x0][0x3a0] ;  /* 0x00007400ff1477ac */ /* 0x000ea60008000a00 */
[----:B------:R-:W-:Y:S01]  /*1110*/  IADD3.X R25, PT, PT, R25, -0x1, RZ, P1, !PT ;  /* 0xffffffff19197810 */ /* 0x000fe20000ffe4ff */
[----:B------:R-:W3:Y:S01]  /*1120*/  LDCU.64 UR18, c[0x0][0x390] ;  /* 0x00007200ff1277ac */ /* 0x000ee20008000a00 */
[----:B0-----:R-:W-:-:S02]  /*1130*/  LEA R16, P3, R23, UR12, 0x3 ;  /* 0x0000000c17107c11 */ /* 0x001fc4000f8618ff */
[----:B-1----:R-:W-:Y:S02]  /*1140*/  IADD3 R17, P2, PT, R12, UR10, RZ ;  /* 0x0000000a0c117c10 */ /* 0x002fe4000ff5e0ff */
[----:B------:R-:W-:Y:S02]  /*1150*/  LEA.HI.X R23, R23, UR13, R2, 0x3, P3 ;  /* 0x0000000d17177c11 */ /* 0x000fe400098f1c02 */
[----:B------:R-:W-:-:S09]  /*1160*/  IADD3.X R0, PT, PT, R0, UR11, RZ, P2, !PT ;  /* 0x0000000b00007c10 */ /* 0x000fd200097fe4ff */
.L_x_32:
[----:B------:R-:W-:Y:S01]  /*1170*/  BAR.SYNC.DEFER_BLOCKING 0x0 ;  /* 0x0000000000007b1d */ /* 0x000fe20000010000 */
[C---:B------:R-:W-:Y:S01]  /*1180*/  ISETP.GT.U32.AND P1, PT, R22.reuse, -0x1, PT ;  /* 0xffffffff1600780c */ /* 0x040fe20003f24070 */
[----:B------:R-:W-:Y:S01]  /*1190*/  UIADD3 UR15, UP0, UPT, UR15, -0x1, URZ ;  /* 0xffffffff0f0f7890 */ /* 0x000fe2000ff1e0ff */
[----:B---3--:R-:W-:Y:S02]  /*11a0*/  ISETP.LT.U32.AND P2, PT, R22, UR18, PT ;  /* 0x0000001216007c0c */ /* 0x008fe4000bf41070 */
[C---:B------:R-:W-:Y:S01]  /*11b0*/  ISETP.GT.AND.EX P1, PT, R25.reuse, -0x1, PT, P1 ;  /* 0xffffffff1900780c */ /* 0x040fe20003f24310 */
[----:B------:R-:W-:Y:S01]  /*11c0*/  UIADD3.X UR6, UPT, UPT, UR6, -0x1, URZ, UP0, !UPT ;  /* 0xffffffff06067890 */ /* 0x000fe200087fe4ff */
[----:B------:R-:W-:Y:S01]  /*11d0*/  BSSY.RECONVERGENT B0, `(.L_x_30) ;  /* 0x000002c000007945 */ /* 0x000fe20003800200 */
[----:B------:R-:W-:Y:S01]  /*11e0*/  UISETP.NE.U32.AND UP0, UPT, UR15, URZ, UPT ;  /* 0x000000ff0f00728c */ /* 0x000fe2000bf05070 */
[----:B------:R-:W-:Y:S01]  /*11f0*/  ISETP.LT.AND.EX P1, PT, R25, UR19, P1, P2 ;  /* 0x0000001319007c0c */ /* 0x000fe20008f21320 */
[----:B------:R-:W-:Y:S01]  /*1200*/  UMOV UR4, UR8 ;  /* 0x0000000800047c82 */ /* 0x000fe20008000000 */
[----:B------:R-:W-:Y:S01]  /*1210*/  UMOV UR8, UR9 ;  /* 0x0000000900087c82 */ /* 0x000fe20008000000 */
[----:B------:R-:W-:Y:S01]  /*1220*/  UISETP.NE.AND.EX UP0, UPT, UR6, URZ, UPT, UP0 ;  /* 0x000000ff0600728c */ /* 0x000fe2000bf05300 */
[----:B------:R-:W-:-:S13]  /*1230*/  PLOP3.LUT P1, PT, P0, P1, PT, 0x80, 0x8 ;  /* 0x000000000008781c */ /* 0x000fda0000723070 */
[----:B0-----:R-:W-:Y:S05]  /*1240*/  @!P1 BRA `(.L_x_31) ;  /* 0x0000000000909947 */ /* 0x001fea0003800000 */
[----:B------:R-:W-:Y:S02]  /*1250*/  IMAD.MOV.U32 R2, RZ, RZ, R16 ;  /* 0x000000ffff027224 */ /* 0x000fe400078e0010 */
[----:B------:R-:W-:-:S05]  /*1260*/  IMAD.MOV.U32 R3, RZ, RZ, R23 ;  /* 0x000000ffff037224 */ /* 0x000fca00078e0017 */
[----:B------:R0:W3:Y:S01]  /*1270*/  LDG.E.64 R6, desc[UR16][R2.64] ;  /* 0x0000001002067981 */ /* 0x0000e2000c1e1b00 */
[----:B------:R-:W-:Y:S02]  /*1280*/  ISETP.NE.U32.AND P1, PT, R22, RZ, PT ;  /* 0x000000ff1600720c */ /* 0x000fe40003f25070 */
[C---:B------:R-:W-:Y:S02]  /*1290*/  ISETP.NE.AND P2, PT, R14.reuse, RZ, PT ;  /* 0x000000ff0e00720c */ /* 0x040fe40003f45270 */
[----:B------:R-:W-:Y:S02]  /*12a0*/  ISETP.NE.AND.EX P1, PT, R25, RZ, PT, P1 ;  /* 0x000000ff1900720c */ /* 0x000fe40003f25310 */
[C---:B------:R-:W-:Y:S02]  /*12b0*/  LEA R18, R14.reuse, UR7, 0x3 ;  /* 0x000000070e127c11 */ /* 0x040fe4000f8e18ff */
[----:B------:R-:W-:Y:S01]  /*12c0*/  LEA R24, R14, UR4, 0x3 ;  /* 0x000000040e187c11 */ /* 0x000fe2000f8e18ff */
[----:B0-----:R-:W-:-:S02]  /*12d0*/  IMAD.MOV.U32 R2, RZ, RZ, R10 ;  /* 0x000000ffff027224 */ /* 0x001fc400078e000a */
[----:B------:R-:W-:Y:S01]  /*12e0*/  IMAD.MOV.U32 R3, RZ, RZ, R11 ;  /* 0x000000ffff037224 */ /* 0x000fe200078e000b */
[----:B------:R-:W-:Y:S04]  /*12f0*/  LDS.64 R18, [R18] ;  /* 0x0000000012127984 */ /* 0x000fe80000000a00 */
[----:B------:R-:W2:Y:S01]  /*1300*/  @P2 LDS.64 R4, [R24+0x8] ;  /* 0x0000080018042984 */ /* 0x000ea20000000a00 */
[----:B------:R-:W0:Y:S03]  /*1310*/  @P1 LDC.64 R20, c[0x0][0x3a0] ;  /* 0x0000e800ff141b82 */ /* 0x000e260000000a00 */
[----:B------:R1:W0:Y:S02]  /*1320*/  @P1 LDS.64 R12, [R24] ;  /* 0x00000000180c1984 */ /* 0x0002240000000a00 */
[----:B-1----:R-:W-:-:S04]  /*1330*/  @!P2 IMAD.MOV.U32 R24, RZ, RZ, R22 ;  /* 0x000000ffff18a224 */ /* 0x002fc800078e0016 */
[----:B------:R-:W1:Y:S01]  /*1340*/  @!P2 I2F.F64.U64 R8, R24 ;  /* 0x000000180008a312 */ /* 0x000e620000301800 */
[----:B--2---:R-:W-:Y:S02]  /*1350*/  @P2 DADD R4, R4, UR20 ;  /* 0x0000001404042e29 */ /* 0x004fe40008000000 */
[----:B-1----:R-:W-:Y:S02]  /*1360*/  @!P2 DMUL R4, R8, UR20 ;  /* 0x000000140804ac28 */ /* 0x002fe40008000000 */
[----:B0-----:R-:W-:Y:S01]  /*1370*/  @P1 DADD R2, R12, R20 ;  /* 0x000000000c021229 */ /* 0x001fe20000000014 */
[----:B------:R-:W-:-:S04]  /*1380*/  IMAD.MOV.U32 R8, RZ, RZ, 0x1 ;  /* 0x00000001ff087424 */ /* 0x000fc800078e00ff */
[----:B------:R0:W-:Y:S03]  /*1390*/  STL.64 [R1+0x10], R4 ;  /* 0x0000100401007387 */ /* 0x0001e60000100a00 */
[----:B------:R-:W-:Y:S01]  /*13a0*/  DSETP.GEU.AND P3, PT, R2, R4, PT ;  /* 0x000000040200722a */ /* 0x000fe20003f6e000 */
[----:B------:R0:W-:Y:S01]  /*13b0*/  STL.64 [R1+0x8], R2 ;  /* 0x0000080201007387 */ /* 0x0001e20000100a00 */
[----:B---3--:R-:W-:-:S07]  /*13c0*/  DADD R6, R18, R6 ;  /* 0x0000000012067229 */ /* 0x008fce0000000006 */
[----:B------:R0:W-:Y:S01]  /*13d0*/  STL.64 [R1], R6 ;  /* 0x0000000601007387 */ /* 0x0001e20000100a00 */
[C---:B------:R-:W-:Y:S02]  /*13e0*/  DSETP.GEU.AND P1, PT, R6.reuse, R2, PT ;  /* 0x000000020600722a */ /* 0x040fe40003f2e000 */
[----:B------:R-:W-:-:S06]  /*13f0*/  DSETP.GEU.AND P2, PT, R6, R4, PT ;  /* 0x000000040600722a */ /* 0x000fcc0003f4e000 */
[----:B------:R-:W-:-:S06]  /*1400*/  SEL R21, RZ, 0x2, !P2 ;  /* 0x00000002ff157807 */ /* 0x000fcc0005000000 */
[----:B------:R-:W-:-:S04]  /*1410*/  @P1 SEL R21, R8, 0x2, !P3 ;  /* 0x0000000208151807 */ /* 0x000fc80005800000 */
[----:B------:R-:W-:-:S06]  /*1420*/  LEA R8, R21, UR24, 0x3 ;  /* 0x0000001815087c11 */ /* 0x000fcc000f8e18ff */
[----:B------:R-:W2:Y:S01]  /*1430*/  LDL.64 R8, [R8] ;  /* 0x0000000008087983 */ /* 0x000ea20000100a00 */
[----:B------:R-:W-:Y:S02]  /*1440*/  IADD3 R12, P1, PT, R22, R17, RZ ;  /* 0x00000011160c7210 */ /* 0x000fe40007f3e0ff */
[----:B------:R-:W-:-:S03]  /*1450*/  LEA R19, R14, UR8, 0x3 ;  /* 0x000000080e137c11 */ /* 0x000fc6000f8e18ff */
[----:B------:R-:W-:-:S05]  /*1460*/  IMAD.X R13, R25, 0x1, R0, P1 ;  /* 0x00000001190d7824 */ /* 0x000fca00008e0600 */
[----:B------:R0:W-:Y:S04]  /*1470*/  STG.E.U8 desc[UR16][R12.64], R21 ;  /* 0x000000150c007986 */ /* 0x0001e8000c101110 */
[----:B--2---:R0:W-:Y:S02]  /*1480*/  STS.64 [R19+0x8], R8 ;  /* 0x0000080813007388 */ /* 0x0041e40000000a00 */
.L_x_31:
[----:B--2---:R-:W-:Y:S05]  /*1490*/  BSYNC.RECONVERGENT B0 ;  /* 0x0000000000007941 */ /* 0x004fea0003800200 */
.L_x_30:
[----:B------:R-:W-:Y:S01]  /*14a0*/  IADD3 R22, P1, PT, R22, 0x1, RZ ;  /* 0x0000000116167810 */ /* 0x000fe20007f3e0ff */
[----:B------:R-:W-:Y:S01]  /*14b0*/  UMOV UR9, UR7 ;  /* 0x0000000700097c82 */ /* 0x000fe20008000000 */
[----:B------:R-:W-:Y:S01]  /*14c0*/  IADD3 R16, P2, PT, R16, 0x8, RZ ;  /* 0x0000000810107810 */ /* 0x000fe20007f5e0ff */
[----:B------:R-:W-:Y:S02]  /*14d0*/  UMOV UR7, UR4 ;  /* 0x0000000400077c82 */ /* 0x000fe40008000000 */
[----:B------:R-:W-:Y:S02]  /*14e0*/  IMAD.X R25, RZ, RZ, R25, P1 ;  /* 0x000000ffff197224 */ /* 0x000fe400008e0619 */
[----:B------:R-:W-:Y:S01]  /*14f0*/  IMAD.X R23, RZ, RZ, R23, P2 ;  /* 0x000000ffff177224 */ /* 0x000fe200010e0617 */
[----:B------:R-:W-:Y:S07]  /*1500*/  BRA.U UP0, `(.L_x_32) ;  /* 0xfffffffd00187547 */ /* 0x000fee000b83ffff */
[----:B------:R-:W-:Y:S05]  /*1510*/  EXIT ;  /* 0x000000000000794d */ /* 0x000fea0003800000 */
.L_x_33:
        /* <DEDUP_REMOVED lines=14> */
.L_x_66:


//--------------------- .text._Z26get_patch_similarity_naivellllPKdPd --------------------------
	.section	.text._Z26get_patch_similarity_naivellllPKdPd,"ax",@progbits
	.align	128
        .global         _Z26get_patch_similarity_naivellllPKdPd
        .type           _Z26get_patch_similarity_naivellllPKdPd,@function
        .size           _Z26get_patch_similarity_naivellllPKdPd,(.L_x_59 - _Z26get_patch_similarity_naivellllPKdPd)
        .other          _Z26get_patch_similarity_naivellllPKdPd,@"STO_CUDA_ENTRY STV_DEFAULT"
_Z26get_patch_similarity_naivellllPKdPd:
.text._Z26get_patch_similarity_naivellllPKdPd:
[----:B------:R-:W-:Y:S01]  /*0000*/  LDC R1, c[0x0][0x37c] ;  /* 0x0000df00ff017b82 */ /* 0x000fe20000000800 */
[----:B------:R-:W0:Y:S07]  /*0010*/  S2R R7, SR_TID.X ;  /* 0x0000000000077919 */ /* 0x000e2e0000002100 */
[----:B------:R-:W1:Y:S01]  /*0020*/  S2UR UR4, SR_CTAID.Y ;  /* 0x00000000000479c3 */ /* 0x000e620000002600 */
[----:B------:R-:W1:Y:S01]  /*0030*/  LDCU UR5, c[0x0][0x364] ;  /* 0x00006c80ff0577ac */ /* 0x000e620008000800 */
[----:B------:R-:W2:Y:S01]  /*0040*/  S2R R11, SR_TID.Y ;  /* 0x00000000000b7919 */ /* 0x000ea20000002200 */
[----:B------:R-:W3:Y:S01]  /*0050*/  LDCU.128 UR8, c[0x0][0x380] ;  /* 0x00007000ff0877ac */ /* 0x000ee20008000c00 */
[----:B------:R-:W4:Y:S04]  /*0060*/  S2R R5, SR_TID.Z ;  /* 0x0000000000057919 */ /* 0x000f280000002300 */
[----:B------:R-:W0:Y:S01]  /*0070*/  S2UR UR6, SR_CTAID.X ;  /* 0x00000000000679c3 */ /* 0x000e220000002500 */
[----:B------:R-:W5:Y:S07]  /*0080*/  LDCU.64 UR14, c[0x0][0x390] ;  /* 0x00007200ff0e77ac */ /* 0x000f6e0008000a00 */
[----:B------:R-:W0:Y:S08]  /*0090*/  LDC R6, c[0x0][0x360] ;  /* 0x0000d800ff067b82 */ /* 0x000e300000000800 */
[----:B------:R-:W4:Y:S01]  /*00a0*/  S2UR UR7, SR_CTAID.Z ;  /* 0x00000000000779c3 */ /* 0x000f220000002700 */
[----:B-1----:R-:W-:-:S07]  /*00b0*/  UIMAD UR4, UR4, UR5, URZ ;  /* 0x00000005040472a4 */ /* 0x002fce000f8e02ff */
[----:B------:R-:W4:Y:S01]  /*00c0*/  LDC R4, c[0x0][0x368] ;  /* 0x0000da00ff047b82 */ /* 0x000f220000000800 */
[----:B--2---:R-:W-:Y:S02]  /*00d0*/  VIADD R13, R11, UR4 ;  /* 0x000000040b0d7c36 */ /* 0x004fe40008000000 */
[----:B0-----:R-:W-:-:S03]  /*00e0*/  IMAD R6, R6, UR6, R7 ;  /* 0x0000000606067c24 */ /* 0x001fc6000f8e0207 */
[----:B---3--:R-:W-:Y:S02]  /*00f0*/  ISETP.GE.U32.AND P1, PT, R13, UR8, PT ;  /* 0x000000080d007c0c */ /* 0x008fe4000bf26070 */
[----:B------:R-:W-:-:S04]  /*0100*/  ISETP.GE.U32.AND P0, PT, R6, UR10, PT ;  /* 0x0000000a06007c0c */ /* 0x000fc8000bf06070 */
[----:B------:R-:W-:-:S04]  /*0110*/  ISETP.GE.AND.EX P0, PT, RZ, UR11, PT, P0 ;  /* 0x0000000bff007c0c */ /* 0x000fc8000bf06300 */
[----:B------:R-:W-:Y:S01]  /*0120*/  ISETP.GE.OR.EX P0, PT, RZ, UR9, P0, P1 ;  /* 0x00000009ff007c0c */ /* 0x000fe20008706710 */
[----:B----4-:R-:W-:-:S05]  /*0130*/  IMAD R4, R4, UR7, R5 ;  /* 0x0000000704047c24 */ /* 0x010fca000f8e0205 */
[----:B-----5:R-:W-:-:S04]  /*0140*/  ISETP.GE.U32.AND P2, PT, R4, UR14, PT ;  /* 0x0000000e04007c0c */ /* 0x020fc8000bf46070 */
[----:B------:R-:W-:-:S13]  /*0150*/  ISETP.GE.OR.EX P0, PT, RZ, UR15, P0, P2 ;  /* 0x0000000fff007c0c */ /* 0x000fda0008706720 */
[----:B------:R-:W-:Y:S05]  /*0160*/  @P0 EXIT ;  /* 0x000000000000094d */ /* 0x000fea0003800000 */
[----:B------:R-:W0:Y:S01]  /*0170*/  LDC.64 R24, c[0x0][0x398] ;  /* 0x0000e600ff187b82 */ /* 0x000e220000000a00 */
[----:B------:R-:W1:Y:S01]  /*0180*/  LDCU.64 UR8, c[0x0][0x358] ;  /* 0x00006b00ff0877ac */ /* 0x000e620008000a00 */
[----:B------:R-:W-:Y:S01]  /*0190*/  BSSY.RECONVERGENT B0, `(.L_x_34) ;  /* 0x000014d000007945 */ /* 0x000fe20003800200 */
[----:B------:R-:W-:Y:S02]  /*01a0*/  IMAD.MOV.U32 R2, RZ, RZ, 0x0 ;  /* 0x00000000ff027424 */ /* 0x000fe400078e00ff */
[----:B------:R-:W-:Y:S01]  /*01b0*/  IMAD.MOV.U32 R3, RZ, RZ, 0x7ff80000 ;  /* 0x7ff80000ff037424 */ /* 0x000fe200078e00ff */
[CC--:B0-----:R-:W-:Y:S02]  /*01c0*/  IADD3 R27, P1, PT, R13.reuse, -R24.reuse, RZ ;  /* 0x800000180d1b7210 */ /* 0x0c1fe40007f3e0ff */
[----:B------:R-:W-:-:S03]  /*01d0*/  IADD3 R0, P2, PT, R13, R24, RZ ;  /* 0x000000180d007210 */ /* 0x000fc60007f5e0ff */
[--C-:B------:R-:W-:Y:S01]  /*01e0*/  IMAD.X R29, RZ, RZ, ~R25.reuse, P1 ;  /* 0x000000ffff1d7224 */ /* 0x100fe200008e0e19 */
[----:B------:R-:W-:Y:S01]  /*01f0*/  ISETP.GT.U32.AND P0, PT, R27, R0, PT ;  /* 0x000000001b00720c */ /* 0x000fe20003f04070 */
[----:B------:R-:W-:-:S05]  /*0200*/  IMAD.X R0, RZ, RZ, R25, P2 ;  /* 0x000000ffff007224 */ /* 0x000fca00010e0619 */
[----:B------:R-:W-:-:S13]  /*0210*/  ISETP.GT.AND.EX P0, PT, R29, R0, PT, P0 ;  /* 0x000000001d00720c */ /* 0x000fda0003f04300 */
[----:B-1----:R-:W-:Y:S05]  /*0220*/  @P0 BRA `(.L_x_35) ;  /* 0x00000014000c0947 */ /* 0x002fea0003800000 */
[----:B------:R-:W-:Y:S01]  /*0230*/  IMAD.MOV.U32 R7, RZ, RZ, RZ ;  /* 0x000000ffff077224 */ /* 0x000fe200078e00ff */
[----:B------:R-:W0:Y:S01]  /*0240*/  LDCU.64 UR6, c[0x0][0x3a0] ;  /* 0x00007400ff0677ac */ /* 0x000e220008000a00 */
[----:B------:R-:W-:Y:S01]  /*0250*/  IMAD.MOV.U32 R5, RZ, RZ, RZ ;  /* 0x000000ffff057224 */ /* 0x000fe200078e00ff */
[----:B------:R-:W-:Y:S01]  /*0260*/  IADD3 R0, P1, PT, R6, -R24, RZ ;  /* 0x8000001806007210 */ /* 0x000fe20007f3e0ff */
[C---:B------:R-:W-:Y:S01]  /*0270*/  IMAD.WIDE.U32 R2, R13.reuse, UR10, R6 ;  /* 0x0000000a0d027c25 */ /* 0x040fe2000f8e0006 */
[----:B------:R-:W-:Y:S01]  /*0280*/  SHF.L.U64.HI R34, R24, 0x1, R25 ;  /* 0x0000000118227819 */ /* 0x000fe20000010219 */
[----:B------:R-:W-:Y:S02]  /*0290*/  BSSY.RECONVERGENT B1, `(.L_x_36) ;  /* 0x0000128000017945 */ /* 0x000fe40003800200 */
[----:B------:R-:W-:Y:S02]  /*02a0*/  IMAD R3, R13, UR11, R3 ;  /* 0x0000000b0d037c24 */ /* 0x000fe4000f8e0203 */
[----:B------:R-:W-:-:S04]  /*02b0*/  IMAD.WIDE.U32 R8, R2, UR14, R4 ;  /* 0x0000000e02087c25 */ /* 0x000fc8000f8e0004 */
[----:B------:R-:W-:Y:S01]  /*02c0*/  IMAD R15, R3, UR14, RZ ;  /* 0x0000000e030f7c24 */ /* 0x000fe2000f8e02ff */
[----:B------:R-:W-:Y:S01]  /*02d0*/  IADD3 R3, P2, PT, R6, R24, RZ ;  /* 0x0000001806037210 */ /* 0x000fe20007f5e0ff */
[----:B------:R-:W-:Y:S02]  /*02e0*/  IMAD.X R22, RZ, RZ, ~R25, P1 ;  /* 0x000000ffff167224 */ /* 0x000fe400008e0e19 */
[----:B------:R-:W-:Y:S01]  /*02f0*/  IMAD R17, R2, UR15, R15 ;  /* 0x0000000f02117c24 */ /* 0x000fe2000f8e020f */
[----:B------:R-:W-:Y:S01]  /*0300*/  ISETP.GT.U32.AND P0, PT, R0, R3, PT ;  /* 0x000000030000720c */ /* 0x000fe20003f04070 */
[----:B------:R-:W-:Y:S01]  /*0310*/  IMAD.X R15, RZ, RZ, R25, P2 ;  /* 0x000000ffff0f7224 */ /* 0x000fe200010e0619 */
[----:B0-----:R-:W-:Y:S01]  /*0320*/  LEA R2, P1, R8, UR6, 0x3 ;  /* 0x0000000608027c11 */ /* 0x001fe2000f8218ff */
[----:B------:R-:W-:Y:S02]  /*0330*/  IMAD.IADD R3, R9, 0x1, R17 ;  /* 0x0000000109037824 */ /* 0x000fe400078e0211 */
[----:B------:R-:W-:Y:S01]  /*0340*/  IMAD.SHL.U32 R23, R24, 0x2, RZ ;  /* 0x0000000218177824 */ /* 0x000fe200078e00ff */
[----:B------:R-:W-:-:S02]  /*0350*/  ISETP.GT.AND.EX P3, PT, R22, R15, PT, P0 ;  /* 0x0000000f1600720c */ /* 0x000fc40003f64300 */
[----:B------:R-:W-:Y:S02]  /*0360*/  LEA.HI.X R3, R8, UR7, R3, 0x3, P1 ;  /* 0x0000000708037c11 */ /* 0x000fe400088f1c03 */
[----:B------:R-:W-:Y:S02]  /*0370*/  CS2R R8, SRZ ;  /* 0x0000000000087805 */ /* 0x000fe4000001ff00 */
[----:B------:R-:W-:Y:S02]  /*0380*/  IADD3 R12, P0, P2, R11, UR4, R24 ;  /* 0x000000040b0c7c10 */ /* 0x000fe4000fa1e018 */
[----:B------:R-:W-:Y:S02]  /*0390*/  CS2R R10, SRZ ;  /* 0x00000000000a7805 */ /* 0x000fe4000001ff00 */
[----:B------:R-:W-:Y:S02]  /*03a0*/  IADD3 R32, P1, PT, RZ, -R24, RZ ;  /* 0x80000018ff207210 */ /* 0x000fe40007f3e0ff */
[----:B------:R-:W-:-:S02]  /*03b0*/  IADD3.X R24, PT, PT, RZ, R25, RZ, P0, P2 ;  /* 0x00000019ff187210 */ /* 0x000fc400007e44ff */
[----:B------:R-:W-:Y:S01]  /*03c0*/  P2R R30, PR, RZ, 0x8 ;  /* 0x00000008ff1e7803 */ /* 0x000fe20000000000 */
[----:B------:R-:W-:-:S08]  /*03d0*/  IMAD.X R25, RZ, RZ, ~R25, P1 ;  /* 0x000000ffff197224 */ /* 0x000fd000008e0e19 */
.L_x_43:
[----:B------:R-:W-:Y:S01]  /*03e0*/  ISETP.NE.AND P0, PT, R30, RZ, PT ;  /* 0x000000ff1e00720c */ /* 0x000fe20003f05270 */
[----:B------:R-:W-:-:S12]  /*03f0*/  BSSY.RECONVERGENT B2, `(.L_x_37) ;  /* 0x000010c000027945 */ /* 0x000fd80003800200 */
[----:B------:R-:W-:Y:S05]  /*0400*/  @P0 BRA `(.L_x_38) ;  /* 0x0000001000280947 */ /* 0x000fea0003800000 */
[----:B------:R-:W0:Y:S01]  /*0410*/  LDCU.64 UR6, c[0x0][0x380] ;  /* 0x00007000ff0677ac */ /* 0x000e220008000a00 */
[----:B------:R-:W-:Y:S01]  /*0420*/  ISETP.GE.U32.AND P1, PT, R23, 0x7, PT ;  /* 0x000000071700780c */ /* 0x000fe20003f26070 */
[----:B------:R-:W-:Y:S01]  /*0430*/  IMAD.MOV.U32 R26, RZ, RZ, R0 ;  /* 0x000000ffff1a7224 */ /* 0x000fe200078e0000 */
[----:B------:R-:W-:Y:S01]  /*0440*/  ISETP.GE.AND P0, PT, R29, RZ, PT ;  /* 0x000000ff1d00720c */ /* 0x000fe20003f06270 */
[----:B------:R-:W-:Y:S01]  /*0450*/  IMAD.MOV.U32 R28, RZ, RZ, R22 ;  /* 0x000000ffff1c7224 */ /* 0x000fe200078e0016 */
[----:B------:R-:W-:Y:S02]  /*0460*/  ISETP.GE.U32.AND.EX P1, PT, R34, RZ, PT, P1 ;  /* 0x000000ff2200720c */ /* 0x000fe40003f26110 */
[----:B0-----:R-:W-:-:S04]  /*0470*/  ISETP.GE.U32.AND P2, PT, R27, UR6, PT ;  /* 0x000000061b007c0c */ /* 0x001fc8000bf46070 */
[----:B------:R-:W-:-:S07]  /*0480*/  ISETP.GE.OR.EX P0, PT, R29, UR7, !P0, P2 ;  /* 0x000000071d007c0c */ /* 0x000fce000c706720 */
[----:B------:R-:W-:Y:S06]  /*0490*/  @!P1 BRA `(.L_x_39) ;  /* 0x0000000800449947 */ /* 0x000fec0003800000 */
[----:B------:R-:W-:Y:S01]  /*04a0*/  R2UR UR5, R23 ;  /* 0x00000000170572ca */ /* 0x000fe200000e0000 */
[----:B------:R-:W0:Y:S01]  /*04b0*/  LDCU.64 UR18, c[0x0][0x390] ;  /* 0x00007200ff1277ac */ /* 0x000e220008000a00 */
[----:B------:R-:W-:Y:S02]  /*04c0*/  R2UR UR6, R34 ;  /* 0x00000000220672ca */ /* 0x000fe400000e0000 */
[----:B------:R-:W-:Y:S01]  /*04d0*/  R2UR UR7, R32 ;  /* 0x00000000200772ca */ /* 0x000fe200000e0000 */
[----:B------:R-:W1:Y:S01]  /*04e0*/  LDCU.64 UR16, c[0x0][0x388] ;  /* 0x00007100ff1077ac */ /* 0x000e620008000a00 */
[----:B------:R-:W-:-:S07]  /*04f0*/  R2UR UR12, R25 ;  /* 0x00000000190c72ca */ /* 0x000fce00000e0000 */
[----:B------:R-:W-:-:S04]  /*0500*/  UIADD3 UR5, UP0, UPT, UR5, 0x1, URZ ;  /* 0x0000000105057890 */ /* 0x000fc8000ff1e0ff */
[----:B------:R-:W-:Y:S02]  /*0510*/  UIADD3.X UR6, UPT, UPT, URZ, UR6, URZ, UP0, !UPT ;  /* 0x00000006ff067290 */ /* 0x000fe400087fe4ff */
[----:B0-----:R-:W-:-:S12]  /*0520*/  ULOP3.LUT UR5, UR5, 0xfffffff8, URZ, 0xc0, !UPT ;  /* 0xfffffff805057892 */ /* 0x001fd8000f8ec0ff */
.L_x_40:
[C---:B------:R-:W-:Y:S01]  /*0530*/  IADD3 R20, P1, PT, R6.reuse, UR7, RZ ;  /* 0x0000000706147c10 */ /* 0x040fe2000ff3e0ff */
[----:B------:R-:W-:-:S04]  /*0540*/  VIADD R14, R6, UR7 ;  /* 0x00000007060e7c36 */ /* 0x000fc80008000000 */
[----:B------:R-:W-:Y:S01]  /*0550*/  IMAD.X R15, RZ, RZ, UR12, P1 ;  /* 0x0000000cff0f7e24 */ /* 0x000fe200088e06ff */
[C---:B------:R-:W-:Y:S02]  /*0560*/  IADD3 R17, P1, PT, R14.reuse, 0x1, RZ ;  /* 0x000000010e117810 */ /* 0x040fe40007f3e0ff */
[C---:B------:R-:W-:Y:S02]  /*0570*/  IADD3 R16, P2, PT, R14.reuse, 0x2, RZ ;  /* 0x000000020e107810 */ /* 0x040fe40007f5e0ff */
[----:B-1----:R-:W-:Y:S01]  /*0580*/  ISETP.GE.U32.AND P4, PT, R17, UR16, PT ;  /* 0x0000001011007c0c */ /* 0x002fe2000bf86070 */
[--C-:B------:R-:W-:Y:S01]  /*0590*/  IMAD.X R18, RZ, RZ, R15.reuse, P1 ;  /* 0x000000ffff127224 */ /* 0x100fe200008e060f */
[----:B------:R-:W-:Y:S01]  /*05a0*/  IADD3 R17, P3, PT, R14, 0x3, RZ ;  /* 0x000000030e117810 */ /* 0x000fe20007f7e0ff */
[----:B------:R-:W-:Y:S01]  /*05b0*/  IMAD.X R19, RZ, RZ, R15, P2 ;  /* 0x000000ffff137224 */ /* 0x000fe200010e060f */
[----:B------:R-:W-:Y:S02]  /*05c0*/  ISETP.GE.U32.AND P1, PT, R16, UR16, PT ;  /* 0x0000001010007c0c */ /* 0x000fe4000bf26070 */
[----:B------:R-:W-:-:S02]  /*05d0*/  ISETP.GE.AND P5, PT, R18, RZ, PT ;  /* 0x000000ff1200720c */ /* 0x000fc40003fa6270 */
[C---:B------:R-:W-:Y:S02]  /*05e0*/  ISETP.GE.AND P2, PT, R19.reuse, RZ, PT ;  /* 0x000000ff1300720c */ /* 0x040fe40003f46270 */
[----:B------:R-:W-:Y:S01]  /*05f0*/  ISETP.GE.OR.EX P4, PT, R18, UR17, !P5, P4 ;  /* 0x0000001112007c0c */ /* 0x000fe2000ef86740 */
[--C-:B------:R-:W-:Y:S01]  /*0600*/  IMAD.X R18, RZ, RZ, R15.reuse, P3 ;  /* 0x000000ffff127224 */ /* 0x100fe200018e060f */
[----:B------:R-:W-:Y:S02]  /*0610*/  IADD3 R16, P5, PT, R14, 0x4, RZ ;  /* 0x000000040e107810 */ /* 0x000fe40007fbe0ff */
[----:B------:R-:W-:Y:S02]  /*0620*/  ISETP.GE.OR.EX P1, PT, R19, UR17, !P2, P1 ;  /* 0x0000001113007c0c */ /* 0x000fe4000d726710 */
[----:B------:R-:W-:Y:S01]  /*0630*/  ISETP.GE.U32.AND P3, PT, R17, UR16, PT ;  /* 0x0000001011007c0c */ /* 0x000fe2000bf66070 */
[----:B------:R-:W-:Y:S01]  /*0640*/  IMAD.X R17, RZ, RZ, R15, P5 ;  /* 0x000000ffff117224 */ /* 0x000fe200028e060f */
[----:B------:R-:W-:-:S02]  /*0650*/  ISETP.GE.AND P2, PT, R18, RZ, PT ;  /* 0x000000ff1200720c */ /* 0x000fc40003f46270 */
[----:B------:R-:W-:Y:S02]  /*0660*/  ISETP.GE.U32.AND P5, PT, R16, UR16, PT ;  /* 0x0000001010007c0c */ /* 0x000fe4000bfa6070 */
[----:B------:R-:W-:Y:S02]  /*0670*/  ISETP.GE.OR.EX P2, PT, R18, UR17, !P2, P3 ;  /* 0x0000001112007c0c */ /* 0x000fe4000d746730 */
[----:B------:R-:W-:-:S04]  /*0680*/  ISETP.GE.AND P3, PT, R17, RZ, PT ;  /* 0x000000ff1100720c */ /* 0x000fc80003f66270 */
[----:B------:R-:W-:Y:S02]  /*0690*/  ISETP.GE.OR.EX P5, PT, R17, UR17, !P3, P5 ;  /* 0x0000001111007c0c */ /* 0x000fe4000dfa6750 */
[----:B------:R-:W-:Y:S02]  /*06a0*/  IADD3 R16, P3, PT, R14, 0x5, RZ ;  /* 0x000000050e107810 */ /* 0x000fe40007f7e0ff */
[----:B------:R-:W-:-:S03]  /*06b0*/  P2R R18, PR, RZ, 0x20 ;  /* 0x00000020ff127803 */ /* 0x000fc60000000000 */
[----:B------:R-:W-:Y:S01]  /*06c0*/  IMAD.X R17, RZ, RZ, R15, P3 ;  /* 0x000000ffff117224 */ /* 0x000fe200018e060f */
[----:B------:R-:W-:-:S04]  /*06d0*/  ISETP.GE.U32.AND P3, PT, R16, UR16, PT ;  /* 0x0000001010007c0c */ /* 0x000fc8000bf66070 */
[----:B------:R-:W-:-:S04]  /*06e0*/  ISETP.GE.AND P5, PT, R17, RZ, PT ;  /* 0x000000ff1100720c */ /* 0x000fc80003fa6270 */
[----:B------:R-:W-:Y:S02]  /*06f0*/  ISETP.GE.OR.EX P5, PT, R17, UR17, !P5, P3 ;  /* 0x0000001111007c0c */ /* 0x000fe4000efa6730 */
[----:B------:R-:W-:Y:S02]  /*0700*/  IADD3 R16, P3, PT, R14, 0x6, RZ ;  /* 0x000000060e107810 */ /* 0x000fe40007f7e0ff */
[----:B------:R-:W-:Y:S02]  /*0710*/  P2R R19, PR, RZ, 0x20 ;  /* 0x00000020ff137803 */ /* 0x000fe40000000000 */
[----:B------:R-:W-:Y:S01]  /*0720*/  ISETP.GE.AND P5, PT, R15, RZ, PT ;  /* 0x000000ff0f00720c */ /* 0x000fe20003fa6270 */
[----:B------:R-:W-:Y:S01]  /*0730*/  IMAD.X R17, RZ, RZ, R15, P3 ;  /* 0x000000ffff117224 */ /* 0x000fe200018e060f */
[----:B------:R-:W-:-:S04]  /*0740*/  ISETP.GE.U32.AND P3, PT, R20, UR16, PT ;  /* 0x0000001014007c0c */ /* 0x000fc8000bf66070 */
[----:B------:R-:W-:Y:S02]  /*0750*/  ISETP.GE.OR.EX P3, PT, R15, UR17, !P5, P3 ;  /* 0x000000110f007c0c */ /* 0x000fe4000ef66730 */
[----:B------:R-:W-:Y:S02]  /*0760*/  IADD3 R14, P5, PT, R14, 0x7, RZ ;  /* 0x000000070e0e7810 */ /* 0x000fe40007fbe0ff */
[----:B------:R-:W-:-:S03]  /*0770*/  ISETP.GE.AND P6, PT, R17, RZ, PT ;  /* 0x000000ff1100720c */ /* 0x000fc60003fc6270 */
[----:B------:R-:W-:Y:S01]  /*0780*/  IMAD.X R15, RZ, RZ, R15, P5 ;  /* 0x000000ffff0f7224 */ /* 0x000fe200028e060f */
[----:B------:R-:W-:-:S04]  /*0790*/  ISETP.GE.U32.AND P5, PT, R16, UR16, PT ;  /* 0x0000001010007c0c */ /* 0x000fc8000bfa6070 */
[----:B------:R-:W-:Y:S02]  /*07a0*/  ISETP.GE.OR.EX P6, PT, R17, UR17, !P6, P5 ;  /* 0x0000001111007c0c */ /* 0x000fe4000f7c6750 */
[----:B------:R-:W-:Y:S02]  /*07b0*/  ISETP.GE.U32.AND P5, PT, R14, UR16, PT ;  /* 0x000000100e007c0c */ /* 0x000fe4000bfa6070 */
[----:B------:R-:W-:Y:S02]  /*07c0*/  P2R R14, PR, RZ, 0x40 ;  /* 0x00000040ff0e7803 */ /* 0x000fe40000000000 */
[----:B------:R-:W-:-:S04]  /*07d0*/  ISETP.GE.AND P6, PT, R15, RZ, PT ;  /* 0x000000ff0f00720c */ /* 0x000fc80003fc6270 */
[----:B------:R-:W-:Y:S02]  /*07e0*/  ISETP.GE.OR.EX P5, PT, R15, UR17, !P6, P5 ;  /* 0x000000110f007c0c */ /* 0x000fe4000f7a6750 */
[----:B------:R-:W-:Y:S02]  /*07f0*/  ISETP.NE.AND P6, PT, R14, RZ, PT ;  /* 0x000000ff0e00720c */ /* 0x000fe40003fc5270 */
[----:B------:R-:W-:Y:S02]  /*0800*/  P2R R20, PR, RZ, 0x20 ;  /* 0x00000020ff147803 */ /* 0x000fe40000000000 */
[----:B------:R-:W-:-:S05]  /*0810*/  IADD3 R16, P5, PT, R4, UR7, RZ ;  /* 0x0000000704107c10 */ /* 0x000fca000ffbe0ff */
[----:B------:R-:W-:Y:S01]  /*0820*/  IMAD.X R17, RZ, RZ, UR12, P5 ;  /* 0x0000000cff117e24 */ /* 0x000fe2000a8e06ff */
[----:B------:R-:W-:-:S05]  /*0830*/  IADD3 R40, P5, PT, R16, 0x1, RZ ;  /* 0x0000000110287810 */ /* 0x000fca0007fbe0ff */
[----:B------:R-:W-:Y:S01]  /*0840*/  IMAD.X R41, RZ, RZ, R17, P5 ;  /* 0x000000ffff297224 */ /* 0x000fe200028e0611 */
[----:B------:R-:W-:-:S05]  /*0850*/  IADD3 R38, P5, PT, R16, 0x2, RZ ;  /* 0x0000000210267810 */ /* 0x000fca0007fbe0ff */
[----:B------:R-:W-:Y:S01]  /*0860*/  IMAD.X R39, RZ, RZ, R17, P5 ;  /* 0x000000ffff277224 */ /* 0x000fe200028e0611 */
[----:B------:R-:W-:-:S05]  /*0870*/  IADD3 R21, P5, PT, R16, 0x3, RZ ;  /* 0x0000000310157810 */ /* 0x000fca0007fbe0ff */
[----:B------:R-:W-:Y:S01]  /*0880*/  IMAD.X R26, RZ, RZ, R17, P5 ;  /* 0x000000ffff1a7224 */ /* 0x000fe200028e0611 */
[----:B------:R-:W-:-:S05]  /*0890*/  IADD3 R28, P5, PT, R16, 0x4, RZ ;  /* 0x00000004101c7810 */ /* 0x000fca0007fbe0ff */
[----:B------:R-:W-:Y:S01]  /*08a0*/  IMAD.X R31, RZ, RZ, R17, P5 ;  /* 0x000000ffff1f7224 */ /* 0x000fe200028e0611 */
[----:B------:R-:W-:-:S04]  /*08b0*/  ISETP.GE.U32.AND P5, PT, R16, UR18, PT ;  /* 0x0000001210007c0c */ /* 0x000fc8000bfa6070 */
[----:B------:R-:W-:-:S04]  /*08c0*/  ISETP.GE.AND.EX P5, PT, R17, UR19, PT, P5 ;  /* 0x0000001311007c0c */ /* 0x000fc8000bfa6350 */
[----:B------:R-:W-:-:S04]  /*08d0*/  ISETP.LT.OR P5, PT, R17, RZ, P5 ;  /* 0x000000ff1100720c */ /* 0x000fc80002fa1670 */
[----:B------:R-:W-:Y:S02]  /*08e0*/  PLOP3.LUT P3, PT, P5, P3, P0, 0xfe, 0x0 ;  /* 0x000000000000781c */ /* 0x000fe40002f67f06 */
[----:B------:R-:W-:-:S05]  /*08f0*/  IADD3 R33, P5, PT, R16, 0x5, RZ ;  /* 0x0000000510217810 */ /* 0x000fca0007fbe0ff */
[----:B------:R-:W-:Y:S01]  /*0900*/  IMAD.X R35, RZ, RZ, R17, P5 ;  /* 0x000000ffff237224 */ /* 0x000fe200028e0611 */
[----:B------:R-:W-:-:S05]  /*0910*/  IADD3 R36, P5, PT, R16, 0x6, RZ ;  /* 0x0000000610247810 */ /* 0x000fca0007fbe0ff */
[----:B------:R-:W2:Y:S01]  /*0920*/  @!P3 LDG.E.64 R14, desc[UR8][R2.64] ;  /* 0x00000008020eb981 */ /* 0x000ea2000c1e1b00 */
[----:B------:R-:W-:Y:S01]  /*0930*/  @!P3 DADD R10, R10, 1 ;  /* 0x3ff000000a0ab429 */ /* 0x000fe20000000000 */
[----:B------:R-:W-:Y:S01]  /*0940*/  IMAD.X R37, RZ, RZ, R17, P5 ;  /* 0x000000ffff257224 */ /* 0x000fe200028e0611 */
[----:B------:R-:W-:-:S05]  /*0950*/  IADD3 R16, P5, PT, R16, 0x7, RZ ;  /* 0x0000000710107810 */ /* 0x000fca0007fbe0ff */
[----:B------:R-:W-:Y:S01]  /*0960*/  IMAD.X R17, RZ, RZ, R17, P5 ;  /* 0x000000ffff117224 */ /* 0x000fe200028e0611 */
[----:B------:R-:W-:Y:S01]  /*0970*/  ISETP.NE.AND P5, PT, R19, RZ, PT ;  /* 0x000000ff1300720c */ /* 0x000fe20003fa5270 */
[----:B--2---:R-:W-:Y:S01]  /*0980*/  @!P3 DADD R8, R8, R14 ;  /* 0x000000000808b229 */ /* 0x004fe2000000000e */
[----:B------:R-:W-:-:S04]  /*0990*/  ISETP.GE.U32.AND P3, PT, R40, UR18, PT ;  /* 0x0000001228007c0c */ /* 0x000fc8000bf66070 */
[----:B------:R-:W-:-:S04]  /*09a0*/  ISETP.GE.AND.EX P3, PT, R41, UR19, PT, P3 ;  /* 0x0000001329007c0c */ /* 0x000fc8000bf66330 */
[----:B------:R-:W-:-:S04]  /*09b0*/  ISETP.LT.OR P3, PT, R41, RZ, P3 ;  /* 0x000000ff2900720c */ /* 0x000fc80001f61670 */
[----:B------:R-:W-:-:S04]  /*09c0*/  PLOP3.LUT P3, PT, P3, P4, P0, 0xfe, 0x0 ;  /* 0x000000000000781c */ /* 0x000fc80001f69f06 */
[----:B------:R-:W-:Y:S02]  /*09d0*/  P2R R14, PR, RZ, 0x8 ;  /* 0x00000008ff0e7803 */ /* 0x000fe40000000000 */
[----:B------:R-:W-:-:S04]  /*09e0*/  ISETP.GE.U32.AND P3, PT, R38, UR18, PT ;  /* 0x0000001226007c0c */ /* 0x000fc8000bf66070 */
[----:B------:R-:W-:-:S04]  /*09f0*/  ISETP.GE.AND.EX P3, PT, R39, UR19, PT, P3 ;  /* 0x0000001327007c0c */ /* 0x000fc8000bf66330 */
[----:B------:R-:W-:-:S04]  /*0a00*/  ISETP.LT.OR P3, PT, R39, RZ, P3 ;  /* 0x000000ff2700720c */ /* 0x000fc80001f61670 */
[----:B------:R-:W-:Y:S02]  /*0a10*/  PLOP3.LUT P1, PT, P3, P1, P0, 0xfe, 0x0 ;  /* 0x000000000000781c */ /* 0x000fe40001f23f06 */
[----:B------:R-:W-:-:S04]  /*0a20*/  ISETP.GE.U32.AND P3, PT, R21, UR18, PT ;  /* 0x0000001215007c0c */ /* 0x000fc8000bf66070 */
[----:B------:R-:W-:-:S04]  /*0a30*/  ISETP.GE.AND.EX P3, PT, R26, UR19, PT, P3 ;  /* 0x000000131a007c0c */ /* 0x000fc8000bf66330 */
[----:B------:R-:W-:-:S04]  /*0a40*/  ISETP.LT.OR P3, PT, R26, RZ, P3 ;  /* 0x000000ff1a00720c */ /* 0x000fc80001f61670 */
[----:B------:R-:W-:Y:S02]  /*0a50*/  PLOP3.LUT P2, PT, P3, P2, P0, 0xfe, 0x0 ;  /* 0x000000000000781c */ /* 0x000fe40001f45f06 */
[----:B------:R-:W-:-:S04]  /*0a60*/  ISETP.GE.U32.AND P3, PT, R28, UR18, PT ;  /* 0x000000121c007c0c */ /* 0x000fc8000bf66070 */
[C---:B------:R-:W-:Y:S02]  /*0a70*/  ISETP.GE.AND.EX P3, PT, R31.reuse, UR19, PT, P3 ;  /* 0x000000131f007c0c */ /* 0x040fe4000bf66330 */
[----:B------:R-:W-:Y:S02]  /*0a80*/  ISETP.NE.AND P4, PT, R18, RZ, PT ;  /* 0x000000ff1200720c */ /* 0x000fe40003f85270 */
[----:B------:R-:W-:-:S04]  /*0a90*/  ISETP.LT.OR P3, PT, R31, RZ, P3 ;  /* 0x000000ff1f00720c */ /* 0x000fc80001f61670 */
[----:B------:R-:W-:Y:S02]  /*0aa0*/  PLOP3.LUT P3, PT, P3, P4, P0, 0xfe, 0x0 ;  /* 0x000000000000781c */ /* 0x000fe40001f69f06 */
        /* <DEDUP_REMOVED lines=8> */
[----:B------:R-:W-:Y:S02]  /*0b30*/  ISETP.GE.U32.AND P6, PT, R16, UR18, PT ;  /* 0x0000001210007c0c */ /* 0x000fe4000bfc6070 */
[----:B------:R-:W-:Y:S02]  /*0b40*/  P2R R18, PR, RZ, 0x2 ;  /* 0x00000002ff127803 */ /* 0x000fe40000000000 */
[----:B------:R-:W-:Y:S02]  /*0b50*/  ISETP.NE.AND P1, PT, R14, RZ, PT ;  /* 0x000000ff0e00720c */ /* 0x000fe40003f25270 */
[----:B------:R-:W-:Y:S02]  /*0b60*/  ISETP.GE.AND.EX P6, PT, R17, UR19, PT, P6 ;  /* 0x0000001311007c0c */ /* 0x000fe4000bfc6360 */
[----:B------:R-:W-:-:S02]  /*0b70*/  P2R R14, PR, RZ, 0x2 ;  /* 0x00000002ff0e7803 */ /* 0x000fc40000000000 */
[----:B------:R-:W-:Y:S02]  /*0b80*/  ISETP.NE.AND P1, PT, R20, RZ, PT ;  /* 0x000000ff1400720c */ /* 0x000fe40003f25270 */
[----:B------:R-:W-:Y:S01]  /*0b90*/  ISETP.LT.OR P6, PT, R17, RZ, P6 ;  /* 0x000000ff1100720c */ /* 0x000fe200037c1670 */
[----:B------:R-:W2:Y:S03]  /*0ba0*/  @!P5 LDG.E.64 R20, desc[UR8][R2.64] ;  /* 0x000000080214d981 */ /* 0x000ea6000c1e1b00 */
[----:B------:R-:W-:Y:S01]  /*0bb0*/  PLOP3.LUT P6, PT, P6, P1, P0, 0xfe, 0x0 ;  /* 0x000000000000781c */ /* 0x000fe200037c3f06 */
[----:B------:R-:W3:Y:S01]  /*0bc0*/  @!P3 LDG.E.64 R16, desc[UR8][R2.64] ;  /* 0x000000080210b981 */ /* 0x000ee2000c1e1b00 */
[----:B------:R-:W-:-:S11]  /*0bd0*/  ISETP.NE.AND P1, PT, R14, RZ, PT ;  /* 0x000000ff0e00720c */ /* 0x000fd60003f25270 */
[----:B------:R-:W4:Y:S04]  /*0be0*/  @!P6 LDG.E.64 R36, desc[UR8][R2.64] ;  /* 0x000000080224e981 */ /* 0x000f28000c1e1b00 */
[----:B------:R-:W5:Y:S01]  /*0bf0*/  @!P1 LDG.E.64 R14, desc[UR8][R2.64] ;  /* 0x00000008020e9981 */ /* 0x000f62000c1e1b00 */
[----:B------:R-:W-:Y:S02]  /*0c00*/  @!P1 DADD R10, R10, 1 ;  /* 0x3ff000000a0a9429 */ /* 0x000fe40000000000 */
[----:B-----5:R-:W-:Y:S01]  /*0c10*/  @!P1 DADD R8, R8, R14 ;  /* 0x0000000008089229 */ /* 0x020fe2000000000e */
[----:B------:R-:W-:Y:S02]  /*0c20*/  ISETP.NE.AND P1, PT, R18, RZ, PT ;  /* 0x000000ff1200720c */ /* 0x000fe40003f25270 */
[----:B------:R-:W5:Y:S11]  /*0c30*/  @!P4 LDG.E.64 R18, desc[UR8][R2.64] ;  /* 0x000000080212c981 */ /* 0x000f76000c1e1b00 */
[----:B------:R-:W2:Y:S01]  /*0c40*/  @!P1 LDG.E.64 R14, desc[UR8][R2.64] ;  /* 0x00000008020e9981 */ /* 0x000ea2000c1e1b00 */
[----:B------:R-:W-:-:S02]  /*0c50*/  @!P1 DADD R10, R10, 1 ;  /* 0x3ff000000a0a9429 */ /* 0x000fc40000000000 */
[----:B--2---:R-:W-:Y:S01]  /*0c60*/  @!P1 DADD R8, R8, R14 ;  /* 0x0000000008089229 */ /* 0x004fe2000000000e */
[----:B------:R-:W2:Y:S05]  /*0c70*/  @!P2 LDG.E.64 R14, desc[UR8][R2.64] ;  /* 0x00000008020ea981 */ /* 0x000eaa000c1e1b00 */
[----:B------:R-:W-:Y:S01]  /*0c80*/  @!P2 DADD R10, R10, 1 ;  /* 0x3ff000000a0aa429 */ /* 0x000fe20000000000 */
[----:B------:R-:W-:-:S07]  /*0c90*/  UIADD3 UR5, UP0, UPT, UR5, -0x8, URZ ;  /* 0xfffffff805057890 */ /* 0x000fce000ff1e0ff */
[----:B------:R-:W-:Y:S01]  /*0ca0*/  @!P3 DADD R10, R10, 1 ;  /* 0x3ff000000a0ab429 */ /* 0x000fe20000000000 */
[----:B------:R-:W-:Y:S02]  /*0cb0*/  UIADD3.X UR6, UPT, UPT, UR6, -0x1, URZ, UP0, !UPT ;  /* 0xffffffff06067890 */ /* 0x000fe400087fe4ff */
[----:B------:R-:W-:-:S05]  /*0cc0*/  UISETP.NE.U32.AND UP0, UPT, UR5, URZ, UPT ;  /* 0x000000ff0500728c */ /* 0x000fca000bf05070 */
[----:B------:R-:W-:Y:S01]  /*0cd0*/  @!P4 DADD R10, R10, 1 ;  /* 0x3ff000000a0ac429 */ /* 0x000fe20000000000 */
[----:B------:R-:W-:-:S07]  /*0ce0*/  UISETP.NE.AND.EX UP0, UPT, UR6, URZ, UPT, UP0 ;  /* 0x000000ff0600728c */ /* 0x000fce000bf05300 */
[----:B------:R-:W-:Y:S01]  /*0cf0*/  @!P5 DADD R10, R10, 1 ;  /* 0x3ff000000a0ad429 */ /* 0x000fe20000000000 */
[----:B------:R-:W-:-:S07]  /*0d00*/  UIADD3 UR7, UP1, UPT, UR7, 0x8, URZ ;  /* 0x0000000807077890 */ /* 0x000fce000ff3e0ff */
[----:B------:R-:W-:Y:S01]  /*0d10*/  @!P6 DADD R10, R10, 1 ;  /* 0x3ff000000a0ae429 */ /* 0x000fe20000000000 */
[----:B------:R-:W-:Y:S01]  /*0d20*/  UIADD3.X UR12, UPT, UPT, URZ, UR12, URZ, UP1, !UPT ;  /* 0x0000000cff0c7290 */ /* 0x000fe20008ffe4ff */
[----:B--2---:R-:W-:-:S08]  /*0d30*/  @!P2 DADD R8, R8, R14 ;  /* 0x000000000808a229 */ /* 0x004fd0000000000e */
[----:B---3--:R-:W-:-:S08]  /*0d40*/  @!P3 DADD R8, R8, R16 ;  /* 0x000000000808b229 */ /* 0x008fd00000000010 */
[----:B-----5:R-:W-:-:S08]  /*0d50*/  @!P4 DADD R8, R8, R18 ;  /* 0x000000000808c229 */ /* 0x020fd00000000012 */
[----:B------:R-:W-:-:S08]  /*0d60*/  @!P5 DADD R8, R8, R20 ;  /* 0x000000000808d229 */ /* 0x000fd00000000014 */
[----:B----4-:R-:W-:Y:S01]  /*0d70*/  @!P6 DADD R8, R8, R36 ;  /* 0x000000000808e229 */ /* 0x010fe20000000024 */
[----:B------:R-:W-:Y:S10]  /*0d80*/  BRA.U UP0, `(.L_x_40) ;  /* 0xfffffff500e87547 */ /* 0x000ff4000b83ffff */
[----:B------:R-:W-:-:S05]  /*0d90*/  IADD3 R26, P1, PT, R6, UR7, RZ ;  /* 0x00000007061a7c10 */ /* 0x000fca000ff3e0ff */
[----:B------:R-:W-:-:S08]  /*0da0*/  IMAD.X R28, RZ, RZ, UR12, P1 ;  /* 0x0000000cff1c7e24 */ /* 0x000fd000088e06ff */
.L_x_39:
[----:B------:R-:W-:Y:S01]  /*0db0*/  LOP3.LUT R14, R23, 0x6, RZ, 0xc0, !PT ;  /* 0x00000006170e7812 */ /* 0x000fe200078ec0ff */
[----:B------:R-:W0:Y:S01]  /*0dc0*/  LDCU UR5, c[0x0][0x398] ;  /* 0x00007300ff0577ac */ /* 0x000e220008000800 */
[----:B------:R-:W-:Y:S02]  /*0dd0*/  IADD3 R33, P2, PT, -R6, R4, RZ ;  /* 0x0000000406217210 */ /* 0x000fe40007f5e1ff */
[----:B------:R-:W-:Y:S01]  /*0de0*/  ISETP.GE.U32.AND P1, PT, R14, 0x3, PT ;  /* 0x000000030e00780c */ /* 0x000fe20003f26070 */
[----:B------:R-:W1:Y:S02]  /*0df0*/  LDCU.64 UR16, c[0x0][0x388] ;  /* 0x00007100ff1077ac */ /* 0x000e640008000a00 */
[----:B------:R-:W-:Y:S01]  /*0e00*/  IMAD.X R31, RZ, RZ, -0x1, P2 ;  /* 0xffffffffff1f7424 */ /* 0x000fe200010e06ff */
[----:B------:R-:W-:Y:S01]  /*0e10*/  ISETP.GE.U32.AND.EX P1, PT, RZ, RZ, PT, P1 ;  /* 0x000000ffff00720c */ /* 0x000fe20003f26110 */
[----:B------:R-:W2:Y:S01]  /*0e20*/  LDCU.64 UR18, c[0x0][0x390] ;  /* 0x00007200ff1277ac */ /* 0x000ea20008000a00 */
[----:B0-----:R-:W-:-:S11]  /*0e30*/  ULOP3.LUT UP0, URZ, UR5, 0x1, URZ, 0xc0, !UPT ;  /* 0x0000000105ff7892 */ /* 0x001fd6000f80c0ff */
[----:B------:R-:W-:Y:S05]  /*0e40*/  @!P1 BRA `(.L_x_41) ;  /* 0x0000000000e89947 */ /* 0x000fea0003800000 */
[----:B------:R-:W0:Y:S01]  /*0e50*/  LDCU.64 UR6, c[0x0][0x388] ;  /* 0x00007100ff0677ac */ /* 0x000e220008000a00 */
[----:B------:R-:W-:Y:S02]  /*0e60*/  IADD3 R15, P1, PT, R26, 0x1, RZ ;  /* 0x000000011a0f7810 */ /* 0x000fe40007f3e0ff */
[----:B------:R-:W-:Y:S01]  /*0e70*/  ISETP.GE.AND P3, PT, R28, RZ, PT ;  /* 0x000000ff1c00720c */ /* 0x000fe20003f66270 */
[----:B------:R-:W3:Y:S01]  /*0e80*/  LDCU.64 UR12, c[0x0][0x390] ;  /* 0x00007200ff0c77ac */ /* 0x000ee20008000a00 */
[----:B------:R-:W-:Y:S01]  /*0e90*/  IADD3 R14, P4, PT, R26, R33, RZ ;  /* 0x000000211a0e7210 */ /* 0x000fe20007f9e0ff */
[----:B------:R-:W-:-:S04]  /*0ea0*/  IMAD.X R17, RZ, RZ, R28, P1 ;  /* 0x000000ffff117224 */ /* 0x000fc800008e061c */
[----:B------:R-:W-:Y:S01]  /*0eb0*/  IMAD.X R16, R28, 0x1, R31, P4 ;  /* 0x000000011c107824 */ /* 0x000fe200020e061f */
[----:B0-----:R-:W-:Y:S02]  /*0ec0*/  ISETP.GE.U32.AND P2, PT, R26, UR6, PT ;  /* 0x000000061a007c0c */ /* 0x001fe4000bf46070 */
[----:B------:R-:W-:Y:S02]  /*0ed0*/  ISETP.GE.U32.AND P1, PT, R15, UR6, PT ;  /* 0x000000060f007c0c */ /* 0x000fe4000bf26070 */
[----:B------:R-:W-:Y:S02]  /*0ee0*/  ISETP.GE.OR.EX P3, PT, R28, UR7, !P3, P2 ;  /* 0x000000071c007c0c */ /* 0x000fe4000df66720 */
[C---:B------:R-:W-:Y:S02]  /*0ef0*/  IADD3 R15, P5, PT, R14.reuse, 0x1, RZ ;  /* 0x000000010e0f7810 */ /* 0x040fe40007fbe0ff */
[C---:B------:R-:W-:Y:S02]  /*0f00*/  ISETP.GE.AND P2, PT, R17.reuse, RZ, PT ;  /* 0x000000ff1100720c */ /* 0x040fe40003f46270 */
[----:B---3--:R-:W-:Y:S01]  /*0f10*/  ISETP.GE.U32.AND P4, PT, R14, UR12, PT ;  /* 0x0000000c0e007c0c */ /* 0x008fe2000bf86070 */
[----:B------:R-:W-:Y:S01]  /*0f20*/  IMAD.X R18, RZ, RZ, R16, P5 ;  /* 0x000000ffff127224 */ /* 0x000fe200028e0610 */
[----:B------:R-:W-:-:S02]  /*0f30*/  ISETP.GE.OR.EX P1, PT, R17, UR7, !P2, P1 ;  /* 0x0000000711007c0c */ /* 0x000fc4000d726710 */
[----:B------:R-:W-:Y:S02]  /*0f40*/  ISETP.GE.U32.AND P2, PT, R15, UR12, PT ;  /* 0x0000000c0f007c0c */ /* 0x000fe4000bf46070 */
[----:B------:R-:W-:Y:S02]  /*0f50*/  ISETP.GE.AND.EX P4, PT, R16, UR13, PT, P4 ;  /* 0x0000000d10007c0c */ /* 0x000fe4000bf86340 */
[----:B------:R-:W-:Y:S02]  /*0f60*/  IADD3 R15, P5, PT, R26, 0x2, RZ ;  /* 0x000000021a0f7810 */ /* 0x000fe40007fbe0ff */
[----:B------:R-:W-:Y:S02]  /*0f70*/  ISETP.GE.AND.EX P2, PT, R18, UR13, PT, P2 ;  /* 0x0000000d12007c0c */ /* 0x000fe4000bf46320 */
[----:B------:R-:W-:Y:S01]  /*0f80*/  ISETP.LT.OR P4, PT, R16, RZ, P4 ;  /* 0x000000ff1000720c */ /* 0x000fe20002781670 */
[----:B------:R-:W-:Y:S01]  /*0f90*/  IMAD.X R17, RZ, RZ, R28, P5 ;  /* 0x000000ffff117224 */ /* 0x000fe200028e061c */
[----:B------:R-:W-:-:S02]  /*0fa0*/  ISETP.LT.OR P2, PT, R18, RZ, P2 ;  /* 0x000000ff1200720c */ /* 0x000fc40001741670 */
[----:B------:R-:W-:Y:S02]  /*0fb0*/  PLOP3.LUT P3, PT, P4, P3, P0, 0xfe, 0x0 ;  /* 0x000000000000781c */ /* 0x000fe40002767f06 */
[----:B------:R-:W-:Y:S02]  /*0fc0*/  ISETP.GE.U32.AND P4, PT, R15, UR6, PT ;  /* 0x000000060f007c0c */ /* 0x000fe4000bf86070 */
[----:B------:R-:W-:Y:S02]  /*0fd0*/  PLOP3.LUT P1, PT, P2, P1, P0, 0xfe, 0x0 ;  /* 0x000000000000781c */ /* 0x000fe40001723f06 */
[C---:B------:R-:W-:Y:S02]  /*0fe0*/  ISETP.GE.AND P5, PT, R17.reuse, RZ, PT ;  /* 0x000000ff1100720c */ /* 0x040fe40003fa6270 */
[----:B------:R-:W-:Y:S02]  /*0ff0*/  IADD3 R15, P2, PT, R14, 0x2, RZ ;  /* 0x000000020e0f7810 */ /* 0x000fe40007f5e0ff */
[----:B------:R-:W-:-:S02]  /*1000*/  ISETP.GE.OR.EX P4, PT, R17, UR7, !P5, P4 ;  /* 0x0000000711007c0c */ /* 0x000fc4000ef86740 */
[----:B------:R-:W-:Y:S01]  /*1010*/  ISETP.GE.U32.AND P5, PT, R15, UR12, PT ;  /* 0x0000000c0f007c0c */ /* 0x000fe2000bfa6070 */
[----:B------:R-:W-:Y:S01]  /*1020*/  IMAD.X R17, RZ, RZ, R16, P2 ;  /* 0x000000ffff117224 */ /* 0x000fe200010e0610 */
[----:B------:R-:W-:-:S04]  /*1030*/  IADD3 R14, P2, PT, R14, 0x3, RZ ;  /* 0x000000030e0e7810 */ /* 0x000fc80007f5e0ff */
[C---:B------:R-:W-:Y:S01]  /*1040*/  ISETP.GE.AND.EX P5, PT, R17.reuse, UR13, PT, P5 ;  /* 0x0000000d11007c0c */ /* 0x040fe2000bfa6350 */
[----:B------:R-:W-:Y:S01]  /*1050*/  IMAD.X R16, RZ, RZ, R16, P2 ;  /* 0x000000ffff107224 */ /* 0x000fe200010e0610 */
[----:B------:R-:W-:Y:S02]  /*1060*/  IADD3 R15, P2, PT, R26, 0x3, RZ ;  /* 0x000000031a0f7810 */ /* 0x000fe40007f5e0ff */
[----:B------:R-:W-:-:S03]  /*1070*/  ISETP.LT.OR P5, PT, R17, RZ, P5 ;  /* 0x000000ff1100720c */ /* 0x000fc60002fa1670 */
[----:B------:R-:W-:Y:S01]  /*1080*/  IMAD.X R17, RZ, RZ, R28, P2 ;  /* 0x000000ffff117224 */ /* 0x000fe200010e061c */
[----:B------:R-:W-:Y:S02]  /*1090*/  PLOP3.LUT P4, PT, P5, P4, P0, 0xfe, 0x0 ;  /* 0x000000000000781c */ /* 0x000fe40002f89f06 */
[----:B------:R-:W-:Y:S02]  /*10a0*/  ISETP.GE.U32.AND P5, PT, R15, UR6, PT ;  /* 0x000000060f007c0c */ /* 0x000fe4000bfa6070 */
[----:B------:R-:W-:-:S04]  /*10b0*/  ISETP.GE.AND P2, PT, R17, RZ, PT ;  /* 0x000000ff1100720c */ /* 0x000fc80003f46270 */
[----:B------:R-:W-:Y:S02]  /*10c0*/  ISETP.GE.OR.EX P2, PT, R17, UR7, !P2, P5 ;  /* 0x0000000711007c0c */ /* 0x000fe4000d746750 */
[----:B------:R-:W-:Y:S02]  /*10d0*/  ISETP.GE.U32.AND P5, PT, R14, UR12, PT ;  /* 0x0000000c0e007c0c */ /* 0x000fe4000bfa6070 */
[----:B------:R-:W3:Y:S02]  /*10e0*/  @!P3 LDG.E.64 R14, desc[UR8][R2.64] ;  /* 0x00000008020eb981 */ /* 0x000ee4000c1e1b00 */
[C---:B------:R-:W-:Y:S02]  /*10f0*/  ISETP.GE.AND.EX P5, PT, R16.reuse, UR13, PT, P5 ;  /* 0x0000000d10007c0c */ /* 0x040fe4000bfa6350 */
[----:B------:R-:W4:Y:S02]  /*1100*/  @!P4 LDG.E.64 R18, desc[UR8][R2.64] ;  /* 0x000000080212c981 */ /* 0x000f24000c1e1b00 */
[----:B------:R-:W-:-:S02]  /*1110*/  ISETP.LT.OR P5, PT, R16, RZ, P5 ;  /* 0x000000ff1000720c */ /* 0x000fc40002fa1670 */
[----:B------:R-:W5:Y:S02]  /*1120*/  @!P1 LDG.E.64 R16, desc[UR8][R2.64] ;  /* 0x0000000802109981 */ /* 0x000f64000c1e1b00 */
[----:B------:R-:W-:-:S13]  /*1130*/  PLOP3.LUT P2, PT, P5, P2, P0, 0xfe, 0x0 ;  /* 0x000000000000781c */ /* 0x000fda0002f45f06 */
[----:B------:R-:W2:Y:S01]  /*1140*/  @!P2 LDG.E.64 R20, desc[UR8][R2.64] ;  /* 0x000000080214a981 */ /* 0x000ea2000c1e1b00 */
[----:B------:R-:W-:-:S08]  /*1150*/  @!P3 DADD R10, R10, 1 ;  /* 0x3ff000000a0ab429 */ /* 0x000fd00000000000 */
[----:B------:R-:W-:-:S08]  /*1160*/  @!P1 DADD R10, R10, 1 ;  /* 0x3ff000000a0a9429 */ /* 0x000fd00000000000 */
[----:B------:R-:W-:-:S08]  /*1170*/  @!P4 DADD R10, R10, 1 ;  /* 0x3ff000000a0ac429 */ /* 0x000fd00000000000 */
[----:B------:R-:W-:Y:S02]  /*1180*/  @!P2 DADD R10, R10, 1 ;  /* 0x3ff000000a0aa429 */ /* 0x000fe40000000000 */
[----:B---3--:R-:W-:-:S08]  /*1190*/  @!P3 DADD R8, R8, R14 ;  /* 0x000000000808b229 */ /* 0x008fd0000000000e */
[----:B-----5:R-:W-:Y:S01]  /*11a0*/  @!P1 DADD R8, R8, R16 ;  /* 0x0000000008089229 */ /* 0x020fe20000000010 */
[----:B------:R-:W-:-:S07]  /*11b0*/  IADD3 R26, P1, PT, R26, 0x4, RZ ;  /* 0x000000041a1a7810 */ /* 0x000fce0007f3e0ff */
[----:B----4-:R-:W-:Y:S01]  /*11c0*/  @!P4 DADD R8, R8, R18 ;  /* 0x000000000808c229 */ /* 0x010fe20000000012 */
[----:B------:R-:W-:-:S07]  /*11d0*/  IMAD.X R28, RZ, RZ, R28, P1 ;  /* 0x000000ffff1c7224 */ /* 0x000fce00008e061c */
[----:B--2---:R-:W-:-:S11]  /*11e0*/  @!P2 DADD R8, R8, R20 ;  /* 0x000000000808a229 */ /* 0x004fd60000000014 */
.L_x_41:
[----:B------:R-:W-:Y:S05]  /*11f0*/  BRA.U !UP0, `(.L_x_42) ;  /* 0x0000000108787547 */ /* 0x000fea000b800000 */
[----:B------:R-:W0:Y:S01]  /*1200*/  LDCU.64 UR12, c[0x0][0x390] ;  /* 0x00007200ff0c77ac */ /* 0x000e220008000a00 */
[C---:B------:R-:W-:Y:S02]  /*1210*/  IADD3 R14, P1, PT, R26.reuse, R33, RZ ;  /* 0x000000211a0e7210 */ /* 0x040fe40007f3e0ff */
[----:B------:R-:W-:Y:S01]  /*1220*/  IADD3 R17, P5, PT, R26, 0x1, RZ ;  /* 0x000000011a117810 */ /* 0x000fe20007fbe0ff */
[----:B------:R-:W3:Y:S01]  /*1230*/  LDCU.64 UR6, c[0x0][0x388] ;  /* 0x00007100ff0677ac */ /* 0x000ee20008000a00 */
[C---:B------:R-:W-:Y:S01]  /*1240*/  ISETP.GE.AND P3, PT, R28.reuse, RZ, PT ;  /* 0x000000ff1c00720c */ /* 0x040fe20003f66270 */
[----:B------:R-:W-:Y:S01]  /*1250*/  IMAD.X R16, R28, 0x1, R31, P1 ;  /* 0x000000011c107824 */ /* 0x000fe200008e061f */
[C---:B0-----:R-:W-:Y:S02]  /*1260*/  ISETP.GE.U32.AND P2, PT, R14.reuse, UR12, PT ;  /* 0x0000000c0e007c0c */ /* 0x041fe4000bf46070 */
[----:B------:R-:W-:Y:S02]  /*1270*/  IADD3 R14, P4, PT, R14, 0x1, RZ ;  /* 0x000000010e0e7810 */ /* 0x000fe40007f9e0ff */
[----:B------:R-:W-:-:S02]  /*1280*/  ISETP.GE.AND.EX P2, PT, R16, UR13, PT, P2 ;  /* 0x0000000d10007c0c */ /* 0x000fc4000bf46320 */
[----:B---3--:R-:W-:Y:S01]  /*1290*/  ISETP.GE.U32.AND P1, PT, R26, UR6, PT ;  /* 0x000000061a007c0c */ /* 0x008fe2000bf26070 */
[----:B------:R-:W-:Y:S01]  /*12a0*/  IMAD.X R15, RZ, RZ, R16, P4 ;  /* 0x000000ffff0f7224 */ /* 0x000fe200020e0610 */
[----:B------:R-:W-:Y:S01]  /*12b0*/  ISETP.GE.U32.AND P4, PT, R14, UR12, PT ;  /* 0x0000000c0e007c0c */ /* 0x000fe2000bf86070 */
[----:B------:R-:W-:Y:S01]  /*12c0*/  IMAD.X R14, RZ, RZ, R28, P5 ;  /* 0x000000ffff0e7224 */ /* 0x000fe200028e061c */
[----:B------:R-:W-:Y:S02]  /*12d0*/  ISETP.LT.OR P2, PT, R16, RZ, P2 ;  /* 0x000000ff1000720c */ /* 0x000fe40001741670 */
[----:B------:R-:W-:Y:S02]  /*12e0*/  ISETP.GE.OR.EX P3, PT, R28, UR7, !P3, P1 ;  /* 0x000000071c007c0c */ /* 0x000fe4000df66710 */
[----:B------:R-:W-:Y:S02]  /*12f0*/  ISETP.GE.U32.AND P1, PT, R17, UR6, PT ;  /* 0x0000000611007c0c */ /* 0x000fe4000bf26070 */
[----:B------:R-:W-:-:S02]  /*1300*/  ISETP.GE.AND.EX P4, PT, R15, UR13, PT, P4 ;  /* 0x0000000d0f007c0c */ /* 0x000fc4000bf86340 */
[C---:B------:R-:W-:Y:S02]  /*1310*/  ISETP.GE.AND P5, PT, R14.reuse, RZ, PT ;  /* 0x000000ff0e00720c */ /* 0x040fe40003fa6270 */
[----:B------:R-:W-:Y:S02]  /*1320*/  PLOP3.LUT P2, PT, P2, P3, P0, 0xfe, 0x0 ;  /* 0x000000000000781c */ /* 0x000fe40001747f06 */
[----:B------:R-:W-:Y:S02]  /*1330*/  ISETP.GE.OR.EX P1, PT, R14, UR7, !P5, P1 ;  /* 0x000000070e007c0c */ /* 0x000fe4000ef26710 */
[----:B------:R-:W-:-:S04]  /*1340*/  ISETP.LT.OR P4, PT, R15, RZ, P4 ;  /* 0x000000ff0f00720c */ /* 0x000fc80002781670 */
[----:B------:R-:W-:-:S05]  /*1350*/  PLOP3.LUT P4, PT, P4, P1, P0, 0xfe, 0x0 ;  /* 0x000000000000781c */ /* 0x000fca0002783f06 */
[----:B------:R-:W3:Y:S08]  /*1360*/  @!P2 LDG.E.64 R14, desc[UR8][R2.64] ;  /* 0x00000008020ea981 */ /* 0x000ef0000c1e1b00 */
[----:B------:R-:W4:Y:S01]  /*1370*/  @!P4 LDG.E.64 R16, desc[UR8][R2.64] ;  /* 0x000000080210c981 */ /* 0x000f22000c1e1b00 */
[----:B------:R-:W-:Y:S01]  /*1380*/  @!P2 DADD R10, R10, 1 ;  /* 0x3ff000000a0aa429 */ /* 0x000fe20000000000 */
[----:B------:R-:W-:-:S05]  /*1390*/  IADD3 R26, P1, PT, R26, 0x2, RZ ;  /* 0x000000021a1a7810 */ /* 0x000fca0007f3e0ff */
[----:B------:R-:W-:Y:S02]  /*13a0*/  IMAD.X R28, RZ, RZ, R28, P1 ;  /* 0x000000ffff1c7224 */ /* 0x000fe400008e061c */
[----:B------:R-:W-:Y:S02]  /*13b0*/  @!P4 DADD R10, R10, 1 ;  /* 0x3ff000000a0ac429 */ /* 0x000fe40000000000 */
[----:B---3--:R-:W-:-:S08]  /*13c0*/  @!P2 DADD R8, R8, R14 ;  /* 0x000000000808a229 */ /* 0x008fd0000000000e */
[----:B----4-:R-:W-:-:S11]  /*13d0*/  @!P4 DADD R8, R8, R16 ;  /* 0x000000000808c229 */ /* 0x010fd60000000010 */
.L_x_42:
[C---:B------:R-:W-:Y:S02]  /*13e0*/  IADD3 R33, P1, PT, R26.reuse, R33, RZ ;  /* 0x000000211a217210 */ /* 0x040fe40007f3e0ff */
[----:B-1----:R-:W-:Y:S02]  /*13f0*/  ISETP.GE.U32.AND P3, PT, R26, UR16, PT ;  /* 0x000000101a007c0c */ /* 0x002fe4000bf66070 */
[----:B--2---:R-:W-:Y:S01]  /*1400*/  ISETP.GE.U32.AND P2, PT, R33, UR18, PT ;  /* 0x0000001221007c0c */ /* 0x004fe2000bf46070 */
[C---:B------:R-:W-:Y:S01]  /*1410*/  IMAD.X R31, R28.reuse, 0x1, R31, P1 ;  /* 0x000000011c1f7824 */ /* 0x040fe200008e061f */
[----:B------:R-:W-:-:S04]  /*1420*/  ISETP.GE.AND P1, PT, R28, RZ, PT ;  /* 0x000000ff1c00720c */ /* 0x000fc80003f26270 */
[C---:B------:R-:W-:Y:S02]  /*1430*/  ISETP.GE.AND.EX P2, PT, R31.reuse, UR19, PT, P2 ;  /* 0x000000131f007c0c */ /* 0x040fe4000bf46320 */
[----:B------:R-:W-:Y:S02]  /*1440*/  ISETP.GE.OR.EX P1, PT, R28, UR17, !P1, P3 ;  /* 0x000000111c007c0c */ /* 0x000fe4000cf26730 */
[----:B------:R-:W-:-:S04]  /*1450*/  ISETP.LT.OR P2, PT, R31, RZ, P2 ;  /* 0x000000ff1f00720c */ /* 0x000fc80001741670 */
[----:B------:R-:W-:-:S13]  /*1460*/  PLOP3.LUT P1, PT, P2, P1, P0, 0xfe, 0x0 ;  /* 0x000000000000781c */ /* 0x000fda0001723f06 */
[----:B------:R-:W-:Y:S05]  /*1470*/  @P1 BRA `(.L_x_38) ;  /* 0x00000000000c1947 */ /* 0x000fea0003800000 */
[----:B------:R-:W2:Y:S01]  /*1480*/  LDG.E.64 R14, desc[UR8][R2.64] ;  /* 0x00000008020e7981 */ /* 0x000ea2000c1e1b00 */
[----:B------:R-:W-:Y:S02]  /*1490*/  DADD R10, R10, 1 ;  /* 0x3ff000000a0a7429 */ /* 0x000fe40000000000 */
[----:B--2---:R-:W-:-:S11]  /*14a0*/  DADD R8, R8, R14 ;  /* 0x0000000008087229 */ /* 0x004fd6000000000e */
.L_x_38:
[----:B------:R-:W-:Y:S05]  /*14b0*/  BSYNC.RECONVERGENT B2 ;  /* 0x0000000000027941 */ /* 0x000fea0003800200 */
.L_x_37:
[C---:B------:R-:W-:Y:S02]  /*14c0*/  ISETP.NE.U32.AND P0, PT, R27.reuse, R12, PT ;  /* 0x0000000c1b00720c */ /* 0x040fe40003f05070 */
[----:B------:R-:W-:Y:S02]  /*14d0*/  IADD3 R27, P1, PT, R27, 0x1, RZ ;  /* 0x000000011b1b7810 */ /* 0x000fe40007f3e0ff */
[----:B------:R-:W-:-:S03]  /*14e0*/  ISETP.NE.AND.EX P0, PT, R29, R24, PT, P0 ;  /* 0x000000181d00720c */ /* 0x000fc60003f05300 */
[----:B------:R-:W-:-:S10]  /*14f0*/  IMAD.X R29, RZ, RZ, R29, P1 ;  /* 0x000000ffff1d7224 */ /* 0x000fd400008e061d */
[----:B------:R-:W-:Y:S05]  /*1500*/  @P0 BRA `(.L_x_43) ;  /* 0xffffffec00b40947 */ /* 0x000fea000383ffff */
[----:B------:R-:W-:Y:S05]  /*1510*/  BSYNC.RECONVERGENT B1 ;  /* 0x0000000000017941 */ /* 0x000fea0003800200 */
.L_x_36:
[----:B------:R-:W0:Y:S01]  /*1520*/  MUFU.RCP64H R3, R11 ;  /* 0x0000000b00037308 */ /* 0x000e220000001800 */
[----:B------:R-:W-:Y:S01]  /*1530*/  IMAD.MOV.U32 R2, RZ, RZ, 0x1 ;  /* 0x00000001ff027424 */ /* 0x000fe200078e00ff */
[----:B------:R-:W-:Y:S01]  /*1540*/  FSETP.GEU.AND P1, PT, |R9|, 6.5827683646048100446e-37, PT ;  /* 0x036000000900780b */ /* 0x000fe20003f2e200 */
[----:B------:R-:W-:Y:S04]  /*1550*/  BSSY.RECONVERGENT B1, `(.L_x_35) ;  /* 0x0000010000017945 */ /* 0x000fe80003800200 */
[----:B0-----:R-:W-:-:S08]  /*1560*/  DFMA R14, -R10, R2, 1 ;  /* 0x3ff000000a0e742b */ /* 0x001fd00000000102 */
[----:B------:R-:W-:-:S08]  /*1570*/  DFMA R14, R14, R14, R14 ;  /* 0x0000000e0e0e722b */ /* 0x000fd0000000000e */
[----:B------:R-:W-:-:S08]  /*1580*/  DFMA R14, R2, R14, R2 ;  /* 0x0000000e020e722b */ /* 0x000fd00000000002 */
[----:B------:R-:W-:-:S08]  /*1590*/  DFMA R2, -R10, R14, 1 ;  /* 0x3ff000000a02742b */ /* 0x000fd0000000010e */
[----:B------:R-:W-:-:S08]  /*15a0*/  DFMA R2, R14, R2, R14 ;  /* 0x000000020e02722b */ /* 0x000fd0000000000e */
[----:B------:R-:W-:-:S08]  /*15b0*/  DMUL R14, R8, R2 ;  /* 0x00000002080e7228 */ /* 0x000fd00000000000 */
[----:B------:R-:W-:-:S08]  /*15c0*/  DFMA R16, -R10, R14, R8 ;  /* 0x0000000e0a10722b */ /* 0x000fd00000000108 */
[----:B------:R-:W-:-:S10]  /*15d0*/  DFMA R2, R2, R16, R14 ;  /* 0x000000100202722b */ /* 0x000fd4000000000e */
[----:B------:R-:W-:-:S05]  /*15e0*/  FFMA R0, RZ, R11, R3 ;  /* 0x0000000bff007223 */ /* 0x000fca0000000003 */
[----:B------:R-:W-:-:S13]  /*15f0*/  FSETP.GT.AND P0, PT, |R0|, 1.469367938527859385e-39, PT ;  /* 0x001000000000780b */ /* 0x000fda0003f04200 */
[----:B------:R-:W-:Y:S05]  /*1600*/  @P0 BRA P1, `(.L_x_44) ;  /* 0x0000000000100947 */ /* 0x000fea0000800000 */
[----:B------:R-:W-:-:S07]  /*1610*/  MOV R0, 0x1630 ;  /* 0x0000163000007802 */ /* 0x000fce0000000f00 */
[----:B------:R-:W-:Y:S05]  /*1620*/  CALL.REL.NOINC `($__internal_0_$__cuda_sm20_div_rn_f64_full) ;  /* 0x00000000004c7944 */ /* 0x000fea0003c00000 */
[----:B------:R-:W-:Y:S02]  /*1630*/  IMAD.MOV.U32 R2, RZ, RZ, R18 ;  /* 0x000000ffff027224 */ /* 0x000fe400078e0012 */
[----:B------:R-:W-:-:S07]  /*1640*/  IMAD.MOV.U32 R3, RZ, RZ, R19 ;  /* 0x000000ffff037224 */ /* 0x000fce00078e0013 */
.L_x_44:
[----:B------:R-:W-:Y:S05]  /*1650*/  BSYNC.RECONVERGENT B1 ;  /* 0x0000000000017941 */ /* 0x000fea0003800200 */
.L_x_35:
[----:B------:R-:W-:Y:S05]  /*1660*/  BSYNC.RECONVERGENT B0 ;  /* 0x0000000000007941 */ /* 0x000fea0003800200 */
.L_x_34:
[----:B------:R-:W0:Y:S01]  /*1670*/  LDCU.64 UR12, c[0x0][0x388] ;  /* 0x00007100ff0c77ac */ /* 0x000e220008000a00 */
[----:B------:R-:W-:Y:S02]  /*1680*/  IMAD.MOV.U32 R7, RZ, RZ, RZ ;  /* 0x000000ffff077224 */ /* 0x000fe400078e00ff */
[----:B------:R-:W-:Y:S01]  /*1690*/  IMAD.MOV.U32 R5, RZ, RZ, RZ ;  /* 0x000000ffff057224 */ /* 0x000fe200078e00ff */
[----:B------:R-:W1:Y:S01]  /*16a0*/  LDCU.64 UR16, c[0x0][0x390] ;  /* 0x00007200ff1077ac */ /* 0x000e620008000a00 */
[----:B------:R-:W2:Y:S01]  /*16b0*/  LDCU.64 UR6, c[0x0][0x3a8] ;  /* 0x00007500ff0677ac */ /* 0x000ea20008000a00 */
[----:B0-----:R-:W-:-:S04]  /*16c0*/  IMAD.WIDE.U32 R6, R13, UR12, R6 ;  /* 0x0000000c0d067c25 */ /* 0x001fc8000f8e0006 */
[----:B------:R-:W-:Y:S02]  /*16d0*/  IMAD R13, R13, UR13, R7 ;  /* 0x0000000d0d0d7c24 */ /* 0x000fe4000f8e0207 */
[----:B-1----:R-:W-:-:S04]  /*16e0*/  IMAD.WIDE.U32 R8, R6, UR16, R4 ;  /* 0x0000001006087c25 */ /* 0x002fc8000f8e0004 */
[----:B------:R-:W-:Y:S01]  /*16f0*/  IMAD R13, R13, UR16, RZ ;  /* 0x000000100d0d7c24 */ /* 0x000fe2000f8e02ff */
[----:B--2---:R-:W-:-:S03]  /*1700*/  LEA R4, P0, R8, UR6, 0x3 ;  /* 0x0000000608047c11 */ /* 0x004fc6000f8018ff */
[----:B------:R-:W-:-:S04]  /*1710*/  IMAD R13, R6, UR17, R13 ;  /* 0x00000011060d7c24 */ /* 0x000fc8000f8e020d */
[----:B------:R-:W-:-:S05]  /*1720*/  IMAD.IADD R13, R9, 0x1, R13 ;  /* 0x00000001090d7824 */ /* 0x000fca00078e020d */
[----:B------:R-:W-:-:S05]  /*1730*/  LEA.HI.X R5, R8, UR7, R13, 0x3, P0 ;  /* 0x0000000708057c11 */ /* 0x000fca00080f1c0d */
[----:B------:R-:W-:Y:S01]  /*1740*/  STG.E.64 desc[UR8][R4.64], R2 ;  /* 0x0000000204007986 */ /* 0x000fe2000c101b08 */
[----:B------:R-:W-:Y:S05]  /*1750*/  EXIT ;  /* 0x000000000000794d */ /* 0x000fea0003800000 */
        .weak           $__internal_0_$__cuda_sm20_div_rn_f64_full
        .type           $__internal_0_$__cuda_sm20_div_rn_f64_full,@function
        .size           $__internal_0_$__cuda_sm20_div_rn_f64_full,(.L_x_59 - $__internal_0_$__cuda_sm20_div_rn_f64_full)
$__internal_0_$__cuda_sm20_div_rn_f64_full:
[C---:B------:R-:W-:Y:S01]  /*1760*/  FSETP.GEU.AND P0, PT, |R11|.reuse, 1.469367938527859385e-39, PT ;  /* 0x001000000b00780b */ /* 0x040fe20003f0e200 */
[----:B------:R-:W-:Y:S01]  /*1770*/  IMAD.MOV.U32 R14, RZ, RZ, 0x1 ;  /* 0x00000001ff0e7424 */ /* 0x000fe200078e00ff */
[----:B------:R-:W-:Y:S01]  /*1780*/  LOP3.LUT R2, R11, 0x800fffff, RZ, 0xc0, !PT ;  /* 0x800fffff0b027812 */ /* 0x000fe200078ec0ff */
[----:B------:R-:W-:Y:S01]  /*1790*/  IMAD.MOV.U32 R24, RZ, RZ, 0x1ca00000 ;  /* 0x1ca00000ff187424 */ /* 0x000fe200078e00ff */
[C---:B------:R-:W-:Y:S01]  /*17a0*/  FSETP.GEU.AND P2, PT, |R9|.reuse, 1.469367938527859385e-39, PT ;  /* 0x001000000900780b */ /* 0x040fe20003f4e200 */
[----:B------:R-:W-:Y:S01]  /*17b0*/  BSSY.RECONVERGENT B2, `(.L_x_45) ;  /* 0x0000052000027945 */ /* 0x000fe20003800200 */
[----:B------:R-:W-:Y:S01]  /*17c0*/  LOP3.LUT R3, R2, 0x3ff00000, RZ, 0xfc, !PT ;  /* 0x3ff0000002037812 */ /* 0x000fe200078efcff */
[----:B------:R-:W-:Y:S01]  /*17d0*/  IMAD.MOV.U32 R2, RZ, RZ, R10 ;  /* 0x000000ffff027224 */ /* 0x000fe200078e000a */
[----:B------:R-:W-:Y:S02]  /*17e0*/  LOP3.LUT R12, R9, 0x7ff00000, RZ, 0xc0, !PT ;  /* 0x7ff00000090c7812 */ /* 0x000fe400078ec0ff */
[----:B------:R-:W-:-:S03]  /*17f0*/  LOP3.LUT R22, R11, 0x7ff00000, RZ, 0xc0, !PT ;  /* 0x7ff000000b167812 */ /* 0x000fc600078ec0ff */
[----:B------:R-:W-:Y:S01]  /*1800*/  @!P0 DMUL R2, R10, 8.98846567431157953865e+307 ;  /* 0x7fe000000a028828 */ /* 0x000fe20000000000 */
[C---:B------:R-:W-:Y:S01]  /*1810*/  ISETP.GE.U32.AND P1, PT, R12.reuse, R22, PT ;  /* 0x000000160c00720c */ /* 0x040fe20003f26070 */
[----:B------:R-:W-:Y:S02]  /*1820*/  IMAD.MOV.U32 R23, RZ, RZ, R12 ;  /* 0x000000ffff177224 */ /* 0x000fe400078e000c */
[----:B------:R-:W-:Y:S02]  /*1830*/  @!P2 LOP3.LUT R19, R11, 0x7ff00000, RZ, 0xc0, !PT ;  /* 0x7ff000000b13a812 */ /* 0x000fe400078ec0ff */
[----:B------:R-:W0:Y:S02]  /*1840*/  MUFU.RCP64H R15, R3 ;  /* 0x00000003000f7308 */ /* 0x000e240000001800 */
[----:B------:R-:W-:Y:S02]  /*1850*/  @!P2 ISETP.GE.U32.AND P3, PT, R12, R19, PT ;  /* 0x000000130c00a20c */ /* 0x000fe40003f66070 */
[----:B------:R-:W-:-:S05]  /*1860*/  @!P0 LOP3.LUT R22, R3, 0x7ff00000, RZ, 0xc0, !PT ;  /* 0x7ff0000003168812 */ /* 0x000fca00078ec0ff */
[----:B------:R-:W-:Y:S01]  /*1870*/  VIADD R26, R22, 0xffffffff ;  /* 0xffffffff161a7836 */ /* 0x000fe20000000000 */
[----:B0-----:R-:W-:-:S08]  /*1880*/  DFMA R16, R14, -R2, 1 ;  /* 0x3ff000000e10742b */ /* 0x001fd00000000802 */
[----:B------:R-:W-:-:S08]  /*1890*/  DFMA R16, R16, R16, R16 ;  /* 0x000000101010722b */ /* 0x000fd00000000010 */
[----:B------:R-:W-:Y:S01]  /*18a0*/  DFMA R18, R14, R16, R14 ;  /* 0x000000100e12722b */ /* 0x000fe2000000000e */
[C---:B------:R-:W-:Y:S01]  /*18b0*/  @!P2 SEL R17, R24.reuse, 0x63400000, !P3 ;  /* 0x634000001811a807 */ /* 0x040fe20005800000 */
[----:B------:R-:W-:Y:S01]  /*18c0*/  IMAD.MOV.U32 R14, RZ, RZ, R8 ;  /* 0x000000ffff0e7224 */ /* 0x000fe200078e0008 */
[----:B------:R-:W-:Y:S01]  /*18d0*/  SEL R15, R24, 0x63400000, !P1 ;  /* 0x63400000180f7807 */ /* 0x000fe20004800000 */
[----:B------:R-:W-:Y:S01]  /*18e0*/  @!P2 IMAD.MOV.U32 R16, RZ, RZ, RZ ;  /* 0x000000ffff10a224 */ /* 0x000fe200078e00ff */
[--C-:B------:R-:W-:Y:S02]  /*18f0*/  @!P2 LOP3.LUT R17, R17, 0x80000000, R9.reuse, 0xf8, !PT ;  /* 0x800000001111a812 */ /* 0x100fe400078ef809 */
[----:B------:R-:W-:Y:S01]  /*1900*/  LOP3.LUT R15, R15, 0x800fffff, R9, 0xf8, !PT ;  /* 0x800fffff0f0f7812 */ /* 0x000fe200078ef809 */
[----:B------:R-:W-:Y:S01]  /*1910*/  DFMA R20, R18, -R2, 1 ;  /* 0x3ff000001214742b */ /* 0x000fe20000000802 */
[----:B------:R-:W-:-:S06]  /*1920*/  @!P2 LOP3.LUT R17, R17, 0x100000, RZ, 0xfc, !PT ;  /* 0x001000001111a812 */ /* 0x000fcc00078efcff */
[----:B------:R-:W-:Y:S02]  /*1930*/  @!P2 DFMA R14, R14, 2, -R16 ;  /* 0x400000000e0ea82b */ /* 0x000fe40000000810 */
[----:B------:R-:W-:-:S08]  /*1940*/  DFMA R20, R18, R20, R18 ;  /* 0x000000141214722b */ /* 0x000fd00000000012 */
[----:B------:R-:W-:Y:S01]  /*1950*/  @!P2 LOP3.LUT R23, R15, 0x7ff00000, RZ, 0xc0, !PT ;  /* 0x7ff000000f17a812 */ /* 0x000fe200078ec0ff */
[----:B------:R-:W-:-:S04]  /*1960*/  DMUL R16, R20, R14 ;  /* 0x0000000e14107228 */ /* 0x000fc80000000000 */
[----:B------:R-:W-:-:S04]  /*1970*/  VIADD R25, R23, 0xffffffff ;  /* 0xffffffff17197836 */ /* 0x000fc80000000000 */
[----:B------:R-:W-:Y:S01]  /*1980*/  DFMA R18, R16, -R2, R14 ;  /* 0x800000021012722b */ /* 0x000fe2000000000e */
[----:B------:R-:W-:-:S04]  /*1990*/  ISETP.GT.U32.AND P0, PT, R25, 0x7feffffe, PT ;  /* 0x7feffffe1900780c */ /* 0x000fc80003f04070 */
[----:B------:R-:W-:-:S03]  /*19a0*/  ISETP.GT.U32.OR P0, PT, R26, 0x7feffffe, P0 ;  /* 0x7feffffe1a00780c */ /* 0x000fc60000704470 */
[----:B------:R-:W-:-:S10]  /*19b0*/  DFMA R16, R20, R18, R16 ;  /* 0x000000121410722b */ /* 0x000fd40000000010 */
[----:B------:R-:W-:Y:S05]  /*19c0*/  @P0 BRA `(.L_x_46) ;  /* 0x00000000006c0947 */ /* 0x000fea0003800000 */
[----:B------:R-:W-:-:S04]  /*19d0*/  LOP3.LUT R9, R11, 0x7ff00000, RZ, 0xc0, !PT ;  /* 0x7ff000000b097812 */ /* 0x000fc800078ec0ff */
[CC--:B------:R-:W-:Y:S02]  /*19e0*/  VIADDMNMX R8, R12.reuse, -R9.reuse, 0xb9600000, !PT ;  /* 0xb96000000c087446 */ /* 0x0c0fe40007800909 */
[----:B------:R-:W-:Y:S02]  /*19f0*/  ISETP.GE.U32.AND P0, PT, R12, R9, PT ;  /* 0x000000090c00720c */ /* 0x000fe40003f06070 */
[----:B------:R-:W-:Y:S02]  /*1a00*/  VIMNMX R8, PT, PT, R8, 0x46a00000, PT ;  /* 0x46a0000008087848 */ /* 0x000fe40003fe0100 */
[----:B------:R-:W-:-:S05]  /*1a10*/  SEL R9, R24, 0x63400000, !P0 ;  /* 0x6340000018097807 */ /* 0x000fca0004000000 */
[----:B------:R-:W-:Y:S02]  /*1a20*/  IMAD.IADD R12, R8, 0x1, -R9 ;  /* 0x00000001080c7824 */ /* 0x000fe400078e0a09 */
[----:B------:R-:W-:Y:S02]  /*1a30*/  IMAD.MOV.U32 R8, RZ, RZ, RZ ;  /* 0x000000ffff087224 */ /* 0x000fe400078e00ff */
[----:B------:R-:W-:-:S06]  /*1a40*/  VIADD R9, R12, 0x7fe00000 ;  /* 0x7fe000000c097836 */ /* 0x000fcc0000000000 */
[----:B------:R-:W-:-:S10]  /*1a50*/  DMUL R18, R16, R8 ;  /* 0x0000000810127228 */ /* 0x000fd40000000000 */
[----:B------:R-:W-:-:S13]  /*1a60*/  FSETP.GTU.AND P0, PT, |R19|, 1.469367938527859385e-39, PT ;  /* 0x001000001300780b */ /* 0x000fda0003f0c200 */
[----:B------:R-:W-:Y:S05]  /*1a70*/  @P0 BRA `(.L_x_47) ;  /* 0x0000000000940947 */ /* 0x000fea0003800000 */
[----:B------:R-:W-:Y:S01]  /*1a80*/  DFMA R2, R16, -R2, R14 ;  /* 0x800000021002722b */ /* 0x000fe2000000000e */
[----:B------:R-:W-:-:S09]  /*1a90*/  IMAD.MOV.U32 R8, RZ, RZ, RZ ;  /* 0x000000ffff087224 */ /* 0x000fd200078e00ff */
[C---:B------:R-:W-:Y:S02]  /*1aa0*/  FSETP.NEU.AND P0, PT, R3.reuse, RZ, PT ;  /* 0x000000ff0300720b */ /* 0x040fe40003f0d000 */
[----:B------:R-:W-:-:S04]  /*1ab0*/  LOP3.LUT R11, R3, 0x80000000, R11, 0x48, !PT ;  /* 0x80000000030b7812 */ /* 0x000fc800078e480b */
[----:B------:R-:W-:-:S07]  /*1ac0*/  LOP3.LUT R9, R11, R9, RZ, 0xfc, !PT ;  /* 0x000000090b097212 */ /* 0x000fce00078efcff */
[----:B------:R-:W-:Y:S05]  /*1ad0*/  @!P0 BRA `(.L_x_47) ;  /* 0x00000000007c8947 */ /* 0x000fea0003800000 */
[----:B------:R-:W-:Y:S01]  /*1ae0*/  IMAD.MOV R3, RZ, RZ, -R12 ;  /* 0x000000ffff037224 */ /* 0x000fe200078e0a0c */
[----:B------:R-:W-:Y:S01]  /*1af0*/  DMUL.RP R8, R16, R8 ;  /* 0x0000000810087228 */ /* 0x000fe20000008000 */
[----:B------:R-:W-:-:S06]  /*1b00*/  IMAD.MOV.U32 R2, RZ, RZ, RZ ;  /* 0x000000ffff027224 */ /* 0x000fcc00078e00ff */
[----:B------:R-:W-:-:S03]  /*1b10*/  DFMA R2, R18, -R2, R16 ;  /* 0x800000021202722b */ /* 0x000fc60000000010 */
[----:B------:R-:W-:-:S03]  /*1b20*/  LOP3.LUT R11, R9, R11, RZ, 0x3c, !PT ;  /* 0x0000000b090b7212 */ /* 0x000fc600078e3cff */
[----:B------:R-:W-:-:S04]  /*1b30*/  IADD3 R2, PT, PT, -R12, -0x43300000, RZ ;  /* 0xbcd000000c027810 */ /* 0x000fc80007ffe1ff */
[----:B------:R-:W-:-:S04]  /*1b40*/  FSETP.NEU.AND P0, PT, |R3|, R2, PT ;  /* 0x000000020300720b */ /* 0x000fc80003f0d200 */
[----:B------:R-:W-:Y:S02]  /*1b50*/  FSEL R18, R8, R18, !P0 ;  /* 0x0000001208127208 */ /* 0x000fe40004000000 */
[----:B------:R-:W-:Y:S01]  /*1b60*/  FSEL R19, R11, R19, !P0 ;  /* 0x000000130b137208 */ /* 0x000fe20004000000 */
[----:B------:R-:W-:Y:S06]  /*1b70*/  BRA `(.L_x_47) ;  /* 0x0000000000547947 */ /* 0x000fec0003800000 */
.L_x_46:
[----:B------:R-:W-:-:S14]  /*1b80*/  DSETP.NAN.AND P0, PT, R8, R8, PT ;  /* 0x000000080800722a */ /* 0x000fdc0003f08000 */
[----:B------:R-:W-:Y:S05]  /*1b90*/  @P0 BRA `(.L_x_48) ;  /* 0x0000000000440947 */ /* 0x000fea0003800000 */
[----:B------:R-:W-:-:S14]  /*1ba0*/  DSETP.NAN.AND P0, PT, R10, R10, PT ;  /* 0x0000000a0a00722a */ /* 0x000fdc0003f08000 */
[----:B------:R-:W-:Y:S05]  /*1bb0*/  @P0 BRA `(.L_x_49) ;  /* 0x0000000000300947 */ /* 0x000fea0003800000 */
[----:B------:R-:W-:Y:S01]  /*1bc0*/  ISETP.NE.AND P0, PT, R23, R22, PT ;  /* 0x000000161700720c */ /* 0x000fe20003f05270 */
[----:B------:R-:W-:Y:S02]  /*1bd0*/  IMAD.MOV.U32 R18, RZ, RZ, 0x0 ;  /* 0x00000000ff127424 */ /* 0x000fe400078e00ff */
[----:B------:R-:W-:-:S10]  /*1be0*/  IMAD.MOV.U32 R19, RZ, RZ, -0x80000 ;  /* 0xfff80000ff137424 */ /* 0x000fd400078e00ff */
[----:B------:R-:W-:Y:S05]  /*1bf0*/  @!P0 BRA `(.L_x_47) ;  /* 0x0000000000348947 */ /* 0x000fea0003800000 */
[----:B------:R-:W-:Y:S02]  /*1c00*/  ISETP.NE.AND P0, PT, R23, 0x7ff00000, PT ;  /* 0x7ff000001700780c */ /* 0x000fe40003f05270 */
[----:B------:R-:W-:Y:S02]  /*1c10*/  LOP3.LUT R19, R9, 0x80000000, R11, 0x48, !PT ;  /* 0x8000000009137812 */ /* 0x000fe400078e480b */
[----:B------:R-:W-:-:S13]  /*1c20*/  ISETP.EQ.OR P0, PT, R22, RZ, !P0 ;  /* 0x000000ff1600720c */ /* 0x000fda0004702670 */
[----:B------:R-:W-:Y:S01]  /*1c30*/  @P0 LOP3.LUT R2, R19, 0x7ff00000, RZ, 0xfc, !PT ;  /* 0x7ff0000013020812 */ /* 0x000fe200078efcff */
[----:B------:R-:W-:Y:S02]  /*1c40*/  @!P0 IMAD.MOV.U32 R18, RZ, RZ, RZ ;  /* 0x000000ffff128224 */ /* 0x000fe400078e00ff */
[----:B------:R-:W-:Y:S02]  /*1c50*/  @P0 IMAD.MOV.U32 R18, RZ, RZ, RZ ;  /* 0x000000ffff120224 */ /* 0x000fe400078e00ff */
[----:B------:R-:W-:Y:S01]  /*1c60*/  @P0 IMAD.MOV.U32 R19, RZ, RZ, R2 ;  /* 0x000000ffff130224 */ /* 0x000fe200078e0002 */
[----:B------:R-:W-:Y:S06]  /*1c70*/  BRA `(.L_x_47) ;  /* 0x0000000000147947 */ /* 0x000fec0003800000 */
.L_x_49:
[----:B------:R-:W-:Y:S01]  /*1c80*/  LOP3.LUT R19, R11, 0x80000, RZ, 0xfc, !PT ;  /* 0x000800000b137812 */ /* 0x000fe200078efcff */
[----:B------:R-:W-:Y:S01]  /*1c90*/  IMAD.MOV.U32 R18, RZ, RZ, R10 ;  /* 0x000000ffff127224 */ /* 0x000fe200078e000a */
[----:B------:R-:W-:Y:S06]  /*1ca0*/  BRA `(.L_x_47) ;  /* 0x0000000000087947 */ /* 0x000fec0003800000 */
.L_x_48:
[----:B------:R-:W-:Y:S01]  /*1cb0*/  LOP3.LUT R19, R9, 0x80000, RZ, 0xfc, !PT ;  /* 0x0008000009137812 */ /* 0x000fe200078efcff */
[----:B------:R-:W-:-:S07]  /*1cc0*/  IMAD.MOV.U32 R18, RZ, RZ, R8 ;  /* 0x000000ffff127224 */ /* 0x000fce00078e0008 */
.L_x_47:
[----:B------:R-:W-:Y:S05]  /*1cd0*/  BSYNC.RECONVERGENT B2 ;  /* 0x0000000000027941 */ /* 0x000fea0003800200 */
.L_x_45:
[----:B------:R-:W-:Y:S02]  /*1ce0*/  IMAD.MOV.U32 R2, RZ, RZ, R0 ;  /* 0x000000ffff027224 */ /* 0x000fe400078e0000 */
[----:B------:R-:W-:-:S04]  /*1cf0*/  IMAD.MOV.U32 R3, RZ, RZ, 0x0 ;  /* 0x00000000ff037424 */ /* 0x000fc800078e00ff */
[----:B------:R-:W-:Y:S05]  /*1d00*/  RET.REL.NODEC R2 `(_Z26get_patch_similarity_naivellllPKdPd) ;  /* 0xffffffe002bc7950 */ /* 0x000fea0003c3ffff */
.L_x_50:
        /* <DEDUP_REMOVED lines=15> */
.L_x_59:


//--------------------- .text._Z20get_patch_similarityllllPKdPd --------------------------
	.section	.text._Z20get_patch_similarityllllPKdPd,"ax",@progbits
	.align	128
        .global         _Z20get_patch_similarityllllPKdPd
        .type           _Z20get_patch_similarityllllPKdPd,@function
        .size           _Z20get_patch_similarityllllPKdPd,(.L_x_60 - _Z20get_patch_similarityllllPKdPd)
        .other          _Z20get_patch_similarityllllPKdPd,@"STO_CUDA_ENTRY STV_DEFAULT"
_Z20get_patch_similarityllllPKdPd:
.text._Z20get_patch_similarityllllPKdPd:
        /* <DEDUP_REMOVED lines=22> */
[----:B------:R-:W0:Y:S01]  /*0160*/  LDC.64 R18, c[0x0][0x398] ;  /* 0x0000e600ff127b82 */ /* 0x000e220000000a00 */
[----:B------:R-:W-:Y:S02]  /*0170*/  UIADD3 UR5, UP0, UPT, UR8, -0x1, URZ ;  /* 0xffffffff08057890 */ /* 0x000fe4000ff1e0ff */
[----:B------:R-:W-:Y:S02]  /*0180*/  UIMAD UR4, UR15, UR10, URZ ;  /* 0x0000000a0f0472a4 */ /* 0x000fe4000f8e02ff */
[----:B------:R-:W-:Y:S02]  /*0190*/  UIADD3.X UR6, UPT, UPT, UR9, -0x1, URZ, UP0, !UPT ;  /* 0xffffffff09067890 */ /* 0x000fe400087fe4ff */
[----:B------:R-:W-:Y:S02]  /*01a0*/  UIMAD.WIDE.U32 UR12, UR14, UR10, URZ ;  /* 0x0000000a0e0c72a5 */ /* 0x000fe4000f8e00ff */
[----:B------:R-:W-:Y:S01]  /*01b0*/  UIMAD UR4, UR11, UR14, UR4 ;  /* 0x0000000e0b0472a4 */ /* 0x000fe2000f8e0204 */
[----:B------:R-:W1:Y:S03]  /*01c0*/  LDCU.64 UR8, c[0x0][0x3a0] ;  /* 0x00007400ff0877ac */ /* 0x000e660008000a00 */
[----:B------:R-:W-:Y:S01]  /*01d0*/  UIADD3 UR4, UPT, UPT, UR13, UR4, URZ ;  /* 0x000000040d047290 */ /* 0x000fe2000fffe0ff */
[----:B0-----:R-:W-:-:S02]  /*01e0*/  LOP3.LUT R7, RZ, R18, RZ, 0x33, !PT ;  /* 0x00000012ff077212 */ /* 0x001fc400078e33ff */
[----:B------:R-:W-:Y:S02]  /*01f0*/  LOP3.LUT R5, RZ, R19, RZ, 0x33, !PT ;  /* 0x00000013ff057212 */ /* 0x000fe400078e33ff */
[-C--:B------:R-:W-:Y:S02]  /*0200*/  IADD3 R14, P0, PT, R10, R7.reuse, RZ ;  /* 0x000000070a0e7210 */ /* 0x080fe40007f1e0ff */
[C---:B------:R-:W-:Y:S02]  /*0210*/  IADD3 R20, P1, PT, R12.reuse, R7, RZ ;  /* 0x000000070c147210 */ /* 0x040fe40007f3e0ff */
[-C--:B------:R-:W-:Y:S01]  /*0220*/  IADD3 R22, P5, PT, R12, R18.reuse, RZ ;  /* 0x000000120c167210 */ /* 0x080fe20007fbe0ff */
[--C-:B------:R-:W-:Y:S01]  /*0230*/  IMAD.X R15, RZ, RZ, R5.reuse, P0 ;  /* 0x000000ffff0f7224 */ /* 0x100fe200000e0605 */
[-C--:B------:R-:W-:Y:S01]  /*0240*/  IADD3 R4, P6, PT, R3, R18.reuse, RZ ;  /* 0x0000001203047210 */ /* 0x080fe20007fde0ff */
[----:B------:R-:W-:Y:S01]  /*0250*/  IMAD.X R21, RZ, RZ, R5, P1 ;  /* 0x000000ffff157224 */ /* 0x000fe200008e0605 */
[----:B------:R-:W-:-:S02]  /*0260*/  IADD3 R29, P1, PT, R10, R18, RZ ;  /* 0x000000120a1d7210 */ /* 0x000fc40007f3e0ff */
[----:B------:R-:W-:Y:S01]  /*0270*/  IADD3 R23, P4, PT, R22, -UR14, RZ ;  /* 0x8000000e16177c10 */ /* 0x000fe2000ff9e0ff */
[--C-:B------:R-:W-:Y:S01]  /*0280*/  IMAD.X R6, RZ, RZ, R19.reuse, P6 ;  /* 0x000000ffff067224 */ /* 0x100fe200030e0613 */
[----:B------:R-:W-:Y:S01]  /*0290*/  LOP3.LUT R0, R15, R21, RZ, 0xfc, !PT ;  /* 0x000000150f007212 */ /* 0x000fe200078efcff */
[--C-:B------:R-:W-:Y:S01]  /*02a0*/  IMAD.X R25, RZ, RZ, R19.reuse, P1 ;  /* 0x000000ffff197224 */ /* 0x100fe200008e0613 */
[----:B------:R-:W-:Y:S02]  /*02b0*/  IADD3 R8, P3, PT, R29, -UR10, RZ ;  /* 0x8000000a1d087c10 */ /* 0x000fe4000ff7e0ff */
[----:B------:R-:W-:Y:S01]  /*02c0*/  ISETP.GE.AND P2, PT, R0, RZ, PT ;  /* 0x000000ff0000720c */ /* 0x000fe20003f46270 */
[----:B------:R-:W-:Y:S01]  /*02d0*/  IMAD.X R0, RZ, RZ, R19, P5 ;  /* 0x000000ffff007224 */ /* 0x000fe200028e0613 */
[----:B------:R-:W-:Y:S02]  /*02e0*/  ISETP.GT.U32.AND P1, PT, R8, R23, PT ;  /* 0x000000170800720c */ /* 0x000fe40003f24070 */
[----:B------:R-:W-:-:S02]  /*02f0*/  IADD3.X R2, PT, PT, R25, ~UR11, RZ, P3, !PT ;  /* 0x8000000b19027c10 */ /* 0x000fc40009ffe4ff */
[----:B------:R-:W-:Y:S02]  /*0300*/  IADD3.X R9, PT, PT, R0, ~UR15, RZ, P4, !PT ;  /* 0x8000000f00097c10 */ /* 0x000fe4000a7fe4ff */
[----:B------:R-:W-:Y:S02]  /*0310*/  ISETP.LT.U32.AND P0, PT, R4, UR5, PT ;  /* 0x0000000504007c0c */ /* 0x000fe4000bf01070 */
[----:B------:R-:W-:Y:S02]  /*0320*/  ISETP.GT.AND.EX P1, PT, R2, R9, PT, P1 ;  /* 0x000000090200720c */ /* 0x000fe40003f24310 */
[----:B------:R-:W-:Y:S01]  /*0330*/  ISETP.LT.AND.EX P0, PT, R6, UR6, PT, P0 ;  /* 0x0000000606007c0c */ /* 0x000fe2000bf01300 */
[----:B------:R-:W-:Y:S01]  /*0340*/  @P2 IMAD R27, R15, UR14, RZ ;  /* 0x0000000e0f1b2c24 */ /* 0x000fe2000f8e02ff */
[----:B------:R-:W-:Y:S01]  /*0350*/  SEL R23, R8, R23, P1 ;  /* 0x0000001708177207 */ /* 0x000fe20000800000 */
[----:B------:R-:W-:Y:S01]  /*0360*/  @P2 IMAD.WIDE.U32 R16, R14, UR14, R20 ;  /* 0x0000000e0e102c25 */ /* 0x000fe2000f8e0014 */
[----:B------:R-:W-:-:S02]  /*0370*/  SEL R4, R4, UR5, P0 ;  /* 0x0000000504047c07 */ /* 0x000fc40008000000 */
[----:B------:R-:W-:Y:S01]  /*0380*/  SEL R6, R6, UR6, P0 ;  /* 0x0000000606067c07 */ /* 0x000fe20008000000 */
[----:B------:R-:W-:Y:S01]  /*0390*/  @P2 IMAD R27, R14, UR15, R27 ;  /* 0x0000000f0e1b2c24 */ /* 0x000fe2000f8e021b */
[----:B------:R-:W-:Y:S01]  /*03a0*/  SEL R2, R2, R9, P1 ;  /* 0x0000000902027207 */ /* 0x000fe20000800000 */
[----:B------:R-:W-:Y:S01]  /*03b0*/  IMAD R9, R4, UR4, RZ ;  /* 0x0000000404097c24 */ /* 0x000fe2000f8e02ff */
[----:B------:R-:W-:Y:S01]  /*03c0*/  ISETP.GT.U32.AND P0, PT, R23, -0x1, PT ;  /* 0xffffffff1700780c */ /* 0x000fe20003f04070 */
[----:B------:R-:W-:Y:S01]  /*03d0*/  @P2 IMAD.IADD R17, R17, 0x1, R27 ;  /* 0x0000000111112824 */ /* 0x000fe200078e021b */
[----:B------:R-:W0:Y:S01]  /*03e0*/  LDCU.64 UR6, c[0x0][0x358] ;  /* 0x00006b00ff0677ac */ /* 0x000e220008000a00 */
[----:B------:R-:W-:Y:S01]  /*03f0*/  IADD3 R7, P1, PT, R3, R7, RZ ;  /* 0x0000000703077210 */ /* 0x000fe20007f3e0ff */
[----:B------:R-:W-:Y:S01]  /*0400*/  IMAD R9, R6, UR12, R9 ;  /* 0x0000000c06097c24 */ /* 0x000fe2000f8e0209 */
[----:B------:R-:W-:Y:S01]  /*0410*/  ISETP.GT.AND.EX P0, PT, R2, -0x1, PT, P0 ;  /* 0xffffffff0200780c */ /* 0x000fe20003f04300 */
[----:B------:R-:W-:-:S03]  /*0420*/  @P2 IMAD.WIDE.U32 R16, R4, UR12, R16 ;  /* 0x0000000c04102c25 */ /* 0x000fc6000f8e0010 */
[----:B------:R-:W-:Y:S01]  /*0430*/  SEL R23, R23, 0xffffffff, P0 ;  /* 0xffffffff17177807 */ /* 0x000fe20000000000 */
[----:B------:R-:W-:Y:S01]  /*0440*/  IMAD.X R5, RZ, RZ, R5, P1 ;  /* 0x000000ffff057224 */ /* 0x000fe200008e0605 */
[----:B------:R-:W-:Y:S01]  /*0450*/  SEL R2, R2, 0xffffffff, P0 ;  /* 0xffffffff02027807 */ /* 0x000fe20000000000 */
[----:B------:R-:W-:Y:S01]  /*0460*/  @P2 IMAD.IADD R17, R9, 0x1, R17 ;  /* 0x0000000109112824 */ /* 0x000fe200078e0211 */
[----:B------:R-:W-:Y:S02]  /*0470*/  IADD3 R22, P0, PT, -R23, R22, RZ ;  /* 0x0000001617167210 */ /* 0x000fe40007f1e1ff */
[----:B------:R-:W-:Y:S02]  /*0480*/  LOP3.LUT R24, RZ, R23, RZ, 0x33, !PT ;  /* 0x00000017ff187212 */ /* 0x000fe400078e33ff */
[----:B-1----:R-:W-:Y:S01]  /*0490*/  @P2 LEA R26, P3, R16, UR8, 0x3 ;  /* 0x00000008101a2c11 */ /* 0x002fe2000f8618ff */
[----:B------:R-:W-:Y:S01]  /*04a0*/  IMAD.X R23, R0, 0x1, ~R2, P0 ;  /* 0x0000000100177824 */ /* 0x000fe200000e0e02 */
[----:B------:R-:W-:-:S02]  /*04b0*/  LOP3.LUT R2, RZ, R2, RZ, 0x33, !PT ;  /* 0x00000002ff027212 */ /* 0x000fc400078e33ff */
[----:B------:R-:W-:Y:S02]  /*04c0*/  IADD3 R0, P0, PT, R24, R29, RZ ;  /* 0x0000001d18007210 */ /* 0x000fe40007f1e0ff */
[----:B------:R-:W-:Y:S02]  /*04d0*/  ISETP.GE.AND P1, PT, R5, RZ, PT ;  /* 0x000000ff0500720c */ /* 0x000fe40003f26270 */
[----:B------:R-:W-:Y:S02]  /*04e0*/  @P2 LEA.HI.X R27, R16, UR9, R17, 0x3, P3 ;  /* 0x00000009101b2c11 */ /* 0x000fe400098f1c11 */
[----:B------:R-:W-:Y:S01]  /*04f0*/  CS2R R16, SRZ ;  /* 0x0000000000107805 */ /* 0x000fe2000001ff00 */
[----:B------:R-:W-:-:S05]  /*0500*/  IMAD.X R8, R2, 0x1, R25, P0 ;  /* 0x0000000102087824 */ /* 0x000fca00000e0619 */
[----:B0-----:R0:W2:Y:S01]  /*0510*/  @P2 LDG.E.64 R16, desc[UR6][R26.64] ;  /* 0x000000061a102981 */ /* 0x0010a2000c1e1b00 */
[----:B------:R-:W-:-:S04]  /*0520*/  IMAD.WIDE.U32 R28, R4, UR12, R22 ;  /* 0x0000000c041c7c25 */ /* 0x000fc8000f8e0016 */
[----:B------:R-:W-:Y:S02]  /*0530*/  IMAD.IADD R9, R29, 0x1, R9 ;  /* 0x000000011d097824 */ /* 0x000fe400078e0209 */
[----:B------:R-:W-:-:S04]  /*0540*/  @P1 IMAD.WIDE.U32 R22, R7, UR12, R22 ;  /* 0x0000000c07161c25 */ /* 0x000fc8000f8e0016 */
[----:B0-----:R-:W-:Y:S01]  /*0550*/  IMAD R27, R8, UR14, RZ ;  /* 0x0000000e081b7c24 */ /* 0x001fe2000f8e02ff */
[----:B------:R-:W-:Y:S01]  /*0560*/  LOP3.LUT R8, R21, R5, R15, 0xfe, !PT ;  /* 0x0000000515087212 */ /* 0x000fe200078efe0f */
[----:B------:R-:W-:Y:S02]  /*0570*/  @P1 IMAD R26, R7, UR4, RZ ;  /* 0x00000004071a1c24 */ /* 0x000fe4000f8e02ff */
[----:B------:R-:W-:Y:S01]  /*0580*/  IMAD R27, R0, UR15, R27 ;  /* 0x0000000f001b7c24 */ /* 0x000fe2000f8e021b */
[----:B------:R-:W-:Y:S01]  /*0590*/  ISETP.GE.AND P0, PT, R8, RZ, PT ;  /* 0x000000ff0800720c */ /* 0x000fe20003f06270 */
[----:B------:R-:W-:Y:S02]  /*05a0*/  IMAD.MOV.U32 R8, RZ, RZ, R28 ;  /* 0x000000ffff087224 */ /* 0x000fe400078e001c */
[----:B------:R-:W-:Y:S02]  /*05b0*/  @P1 IMAD R25, R5, UR12, R26 ;  /* 0x0000000c05191c24 */ /* 0x000fe4000f8e021a */
[----:B------:R-:W-:-:S04]  /*05c0*/  IMAD.WIDE.U32 R8, R0, UR14, R8 ;  /* 0x0000000e00087c25 */ /* 0x000fc8000f8e0008 */
[----:B------:R-:W-:Y:S01]  /*05d0*/  @P1 IMAD.IADD R23, R23, 0x1, R25 ;  /* 0x0000000117171824 */ /* 0x000fe200078e0219 */
[----:B------:R-:W-:Y:S01]  /*05e0*/  LEA R28, P2, R8, UR8, 0x3 ;  /* 0x00000008081c7c11 */ /* 0x000fe2000f8418ff */
[----:B------:R-:W-:Y:S02]  /*05f0*/  IMAD.IADD R9, R9, 0x1, R27 ;  /* 0x0000000109097824 */ /* 0x000fe400078e021b */
[----:B------:R-:W-:-:S03]  /*0600*/  @P1 IMAD.WIDE.U32 R22, R0, UR14, R22 ;  /* 0x0000000e00161c25 */ /* 0x000fc6000f8e0016 */
[----:B------:R-:W-:Y:S01]  /*0610*/  LEA.HI.X R29, R8, UR9, R9, 0x3, P2 ;  /* 0x00000009081d7c11 */ /* 0x000fe200090f1c09 */
[----:B------:R-:W-:Y:S01]  /*0620*/  @P0 IMAD R0, R5, UR10, RZ ;  /* 0x0000000a05000c24 */ /* 0x000fe2000f8e02ff */
[----:B------:R-:W-:Y:S01]  /*0630*/  @P1 LEA R26, P2, R22, UR8, 0x3 ;  /* 0x00000008161a1c11 */ /* 0x000fe2000f8418ff */
[----:B------:R-:W-:-:S03]  /*0640*/  @P0 IMAD.WIDE.U32 R8, R7, UR10, R14 ;  /* 0x0000000a07080c25 */ /* 0x000fc6000f8e000e */
[----:B------:R-:W3:Y:S01]  /*0650*/  LDG.E.64 R28, desc[UR6][R28.64+-0x8] ;  /* 0xfffff8061c1c7981 */ /* 0x000ee2000c1e1b00 */
[----:B------:R-:W-:Y:S02]  /*0660*/  @P0 IMAD R25, R7, UR11, R0 ;  /* 0x0000000b07190c24 */ /* 0x000fe4000f8e0200 */
[----:B------:R-:W-:Y:S02]  /*0670*/  @P1 IMAD.IADD R27, R27, 0x1, R23 ;  /* 0x000000011b1b1824 */ /* 0x000fe400078e0217 */
[----:B------:R-:W-:-:S03]  /*0680*/  @P0 IMAD.IADD R25, R9, 0x1, R25 ;  /* 0x0000000109190824 */ /* 0x000fc600078e0219 */
[----:B------:R-:W-:Y:S01]  /*0690*/  @P1 LEA.HI.X R27, R22, UR9, R27, 0x3, P2 ;  /* 0x00000009161b1c11 */ /* 0x000fe200090f1c1b */
[----:B------:R-:W-:Y:S01]  /*06a0*/  @P0 IMAD R25, R25, UR14, RZ ;  /* 0x0000000e19190c24 */ /* 0x000fe2000f8e02ff */
[----:B------:R-:W-:-:S03]  /*06b0*/  CS2R R22, SRZ ;  /* 0x0000000000167805 */ /* 0x000fc6000001ff00 */
[C---:B------:R-:W-:Y:S02]  /*06c0*/  @P0 IMAD R0, R8.reuse, UR15, R25 ;  /* 0x0000000f08000c24 */ /* 0x040fe4000f8e0219 */
[----:B------:R-:W-:Y:S01]  /*06d0*/  @P0 IMAD.WIDE.U32 R8, R8, UR14, R20 ;  /* 0x0000000e08080c25 */ /* 0x000fe2000f8e0014 */
[----:B------:R0:W4:Y:S03]  /*06e0*/  @P1 LDG.E.64 R22, desc[UR6][R26.64+-0x8] ;  /* 0xfffff8061a161981 */ /* 0x000126000c1e1b00 */
[----:B------:R-:W-:Y:S01]  /*06f0*/  @P0 IMAD.IADD R9, R9, 0x1, R0 ;  /* 0x0000000109090824 */ /* 0x000fe200078e0200 */
[----:B0-----:R-:W-:-:S04]  /*0700*/  @P0 LEA R26, P1, R8, UR8, 0x3 ;  /* 0x00000008081a0c11 */ /* 0x001fc8000f8218ff */
[----:B------:R-:W-:Y:S02]  /*0710*/  @P0 LEA.HI.X R27, R8, UR9, R9, 0x3, P1 ;  /* 0x00000009081b0c11 */ /* 0x000fe400088f1c09 */
[----:B------:R-:W-:-:S06]  /*0720*/  CS2R R8, SRZ ;  /* 0x0000000000087805 */ /* 0x000fcc000001ff00 */
[----:B------:R-:W3:Y:S01]  /*0730*/  @P0 LDG.E.64 R8, desc[UR6][R26.64] ;  /* 0x000000061a080981 */ /* 0x000ee2000c1e1b00 */
[----:B------:R-:W-:-:S04]  /*0740*/  ISETP.LT.U32.AND P0, PT, R14, R20, PT ;  /* 0x000000140e00720c */ /* 0x000fc80003f01070 */
[----:B------:R-:W-:-:S04]  /*0750*/  ISETP.LT.AND.EX P0, PT, R15, R21, PT, P0 ;  /* 0x000000150f00720c */ /* 0x000fc80003f01300 */
[----:B------:R-:W-:Y:S02]  /*0760*/  SEL R0, R14, R20, P0 ;  /* 0x000000140e007207 */ /* 0x000fe40000000000 */
[----:B------:R-:W-:Y:S02]  /*0770*/  SEL R14, R15, R21, P0 ;  /* 0x000000150f0e7207 */ /* 0x000fe40000000000 */
[----:B------:R-:W-:-:S04]  /*0780*/  ISETP.LT.U32.AND P1, PT, R0, -0x1, PT ;  /* 0xffffffff0000780c */ /* 0x000fc80003f21070 */
[----:B------:R-:W-:Y:S02]  /*0790*/  ISETP.LT.AND.EX P1, PT, R14, -0x1, PT, P1 ;  /* 0xffffffff0e00780c */ /* 0x000fe40003f21310 */
[----:B------:R-:W-:Y:S02]  /*07a0*/  ISETP.GT.U32.AND P0, PT, R7, -0x1, PT ;  /* 0xffffffff0700780c */ /* 0x000fe40003f04070 */
[----:B------:R-:W-:Y:S02]  /*07b0*/  SEL R15, R0, 0xffffffff, P1 ;  /* 0xffffffff000f7807 */ /* 0x000fe40000800000 */
[----:B------:R-:W-:Y:S02]  /*07c0*/  SEL R0, R14, 0xffffffff, P1 ;  /* 0xffffffff0e007807 */ /* 0x000fe40000800000 */
[----:B------:R-:W-:Y:S02]  /*07d0*/  LEA R15, P1, R18, R15, 0x1 ;  /* 0x0000000f120f7211 */ /* 0x000fe400078208ff */
[----:B------:R-:W-:-:S02]  /*07e0*/  ISETP.GT.AND.EX P0, PT, R5, -0x1, PT, P0 ;  /* 0xffffffff0500780c */ /* 0x000fc40003f04300 */
[----:B------:R-:W-:Y:S02]  /*07f0*/  LEA.HI.X R19, R18, R0, R19, 0x1, P1 ;  /* 0x0000000012137211 */ /* 0x000fe400008f0c13 */
[----:B------:R-:W-:Y:S02]  /*0800*/  SEL R7, R7, 0xffffffff, P0 ;  /* 0xffffffff07077807 */ /* 0x000fe40000000000 */
[----:B------:R-:W-:Y:S02]  /*0810*/  IADD3 R24, P2, P3, R15, 0x2, R24 ;  /* 0x000000020f187810 */ /* 0x000fe40007b5e018 */
[----:B------:R-:W-:Y:S02]  /*0820*/  IADD3 R7, P1, PT, -R7, R4, RZ ;  /* 0x0000000407077210 */ /* 0x000fe40007f3e1ff */
[----:B------:R-:W-:Y:S02]  /*0830*/  IADD3.X R2, PT, PT, R19, RZ, R2, P2, P3 ;  /* 0x000000ff13027210 */ /* 0x000fe400017e6402 */
[----:B------:R-:W-:-:S03]  /*0840*/  SEL R5, R5, 0xffffffff, P0 ;  /* 0xffffffff05057807 */ /* 0x000fc60000000000 */
[----:B------:R-:W-:Y:S02]  /*0850*/  IMAD R2, R2, R7, RZ ;  /* 0x0000000702027224 */ /* 0x000fe400078e02ff */
[----:B------:R-:W-:-:S04]  /*0860*/  IMAD.X R5, R6, 0x1, ~R5, P1 ;  /* 0x0000000106057824 */ /* 0x000fc800008e0e05 */
[C---:B------:R-:W-:Y:S02]  /*0870*/  IMAD R15, R24.reuse, R5, R2 ;  /* 0x00000005180f7224 */ /* 0x040fe400078e0202 */
[----:B------:R-:W-:-:S04]  /*0880*/  IMAD.WIDE.U32 R4, R24, R7, RZ ;  /* 0x0000000718047225 */ /* 0x000fc800078e00ff */
[----:B------:R-:W-:Y:S02]  /*0890*/  IMAD.IADD R15, R5, 0x1, R15 ;  /* 0x00000001050f7824 */ /* 0x000fe400078e020f */
[----:B------:R-:W-:-:S06]  /*08a0*/  IMAD.MOV.U32 R14, RZ, RZ, R4 ;  /* 0x000000ffff0e7224 */ /* 0x000fcc00078e0004 */
[----:B------:R-:W0:Y:S01]  /*08b0*/  I2F.F64.S64 R14, R14 ;  /* 0x0000000e000e7312 */ /* 0x000e220000301c00 */
[----:B------:R-:W-:-:S07]  /*08c0*/  IMAD.MOV.U32 R4, RZ, RZ, 0x1 ;  /* 0x00000001ff047424 */ /* 0x000fce00078e00ff */
[----:B0-----:R-:W0:Y:S02]  /*08d0*/  MUFU.RCP64H R5, R15 ;  /* 0x0000000f00057308 */ /* 0x001e240000001800 */
[----:B0-----:R-:W-:-:S08]  /*08e0*/  DFMA R6, -R14, R4, 1 ;  /* 0x3ff000000e06742b */ /* 0x001fd00000000104 */
[----:B------:R-:W-:-:S08]  /*08f0*/  DFMA R6, R6, R6, R6 ;  /* 0x000000060606722b */ /* 0x000fd00000000006 */
[----:B------:R-:W-:-:S08]  /*0900*/  DFMA R6, R4, R6, R4 ;  /* 0x000000060406722b */ /* 0x000fd00000000004 */
[----:B------:R-:W-:-:S08]  /*0910*/  DFMA R4, -R14, R6, 1 ;  /* 0x3ff000000e04742b */ /* 0x000fd00000000106 */
[----:B------:R-:W-:Y:S01]  /*0920*/  DFMA R4, R6, R4, R6 ;  /* 0x000000040604722b */ /* 0x000fe20000000006 */
[----:B------:R-:W-:Y:S01]  /*0930*/  BSSY.RECONVERGENT B0, `(.L_x_51) ;  /* 0x000000f000007945 */ /* 0x000fe20003800200 */
[----:B---3--:R-:W-:-:S08]  /*0940*/  DADD R8, R28, R8 ;  /* 0x000000001c087229 */ /* 0x008fd00000000008 */
[----:B--2---:R-:W-:-:S08]  /*0950*/  DADD R8, R8, -R16 ;  /* 0x0000000008087229 */ /* 0x004fd00000000810 */
[----:B----4-:R-:W-:-:S08]  /*0960*/  DADD R22, R8, -R22 ;  /* 0x0000000008167229 */ /* 0x010fd00000000816 */
[----:B------:R-:W-:-:S08]  /*0970*/  DMUL R6, R22, R4 ;  /* 0x0000000416067228 */ /* 0x000fd00000000000 */
[----:B------:R-:W-:-:S08]  /*0980*/  DFMA R8, -R14, R6, R22 ;  /* 0x000000060e08722b */ /* 0x000fd00000000116 */
[----:B------:R-:W-:Y:S01]  /*0990*/  DFMA R4, R4, R8, R6 ;  /* 0x000000080404722b */ /* 0x000fe20000000006 */
[----:B------:R-:W-:-:S09]  /*09a0*/  FSETP.GEU.AND P1, PT, |R23|, 6.5827683646048100446e-37, PT ;  /* 0x036000001700780b */ /* 0x000fd20003f2e200 */
[----:B------:R-:W-:-:S05]  /*09b0*/  FFMA R0, RZ, R15, R5 ;  /* 0x0000000fff007223 */ /* 0x000fca0000000005 */
[----:B------:R-:W-:-:S13]  /*09c0*/  FSETP.GT.AND P0, PT, |R0|, 1.469367938527859385e-39, PT ;  /* 0x001000000000780b */ /* 0x000fda0003f04200 */
[----:B------:R-:W-:Y:S05]  /*09d0*/  @P0 BRA P1, `(.L_x_52) ;  /* 0x0000000000100947 */ /* 0x000fea0000800000 */
[----:B------:R-:W-:-:S07]  /*09e0*/  MOV R0, 0xa00 ;  /* 0x00000a0000007802 */ /* 0x000fce0000000f00 */
[----:B------:R-:W-:Y:S05]  /*09f0*/  CALL.REL.NOINC `($__internal_1_$__cuda_sm20_div_rn_f64_full) ;  /* 0x0000000000487944 */ /* 0x000fea0003c00000 */
[----:B------:R-:W-:Y:S02]  /*0a00*/  IMAD.MOV.U32 R4, RZ, RZ, R16 ;  /* 0x000000ffff047224 */ /* 0x000fe400078e0010 */
[----:B------:R-:W-:-:S07]  /*0a10*/  IMAD.MOV.U32 R5, RZ, RZ, R17 ;  /* 0x000000ffff057224 */ /* 0x000fce00078e0011 */
.L_x_52:
[----:B------:R-:W-:Y:S05]  /*0a20*/  BSYNC.RECONVERGENT B0 ;  /* 0x0000000000007941 */ /* 0x000fea0003800200 */
.L_x_51:
        /* <DEDUP_REMOVED lines=15> */
        .weak           $__internal_1_$__cuda_sm20_div_rn_f64_full
        .type           $__internal_1_$__cuda_sm20_div_rn_f64_full,@function
        .size           $__internal_1_$__cuda_sm20_div_rn_f64_full,(.L_x_60 - $__internal_1_$__cuda_sm20_div_rn_f64_full)
$__internal_1_$__cuda_sm20_div_rn_f64_full:
[C---:B------:R-:W-:Y:S01]  /*0b20*/  FSETP.GEU.AND P0, PT, |R15|.reuse, 1.469367938527859385e-39, PT ;  /* 0x001000000f00780b */ /* 0x040fe20003f0e200 */
[--C-:B------:R-:W-:Y:S01]  /*0b30*/  IMAD.MOV.U32 R8, RZ, RZ, R14.reuse ;  /* 0x000000ffff087224 */ /* 0x100fe200078e000e */
[----:B------:R-:W-:Y:S01]  /*0b40*/  LOP3.LUT R4, R15, 0x800fffff, RZ, 0xc0, !PT ;  /* 0x800fffff0f047812 */ /* 0x000fe200078ec0ff */
[----:B------:R-:W-:Y:S01]  /*0b50*/  IMAD.MOV.U32 R9, RZ, RZ, R15 ;  /* 0x000000ffff097224 */ /* 0x000fe200078e000f */
[----:B------:R-:W-:Y:S01]  /*0b60*/  BSSY.RECONVERGENT B1, `(.L_x_53) ;  /* 0x0000058000017945 */ /* 0x000fe20003800200 */
[----:B------:R-:W-:Y:S01]  /*0b70*/  IMAD.MOV.U32 R7, RZ, RZ, R23 ;  /* 0x000000ffff077224 */ /* 0x000fe200078e0017 */
[----:B------:R-:W-:Y:S01]  /*0b80*/  LOP3.LUT R5, R4, 0x3ff00000, RZ, 0xfc, !PT ;  /* 0x3ff0000004057812 */ /* 0x000fe200078efcff */
[----:B------:R-:W-:Y:S02]  /*0b90*/  IMAD.MOV.U32 R4, RZ, RZ, R14 ;  /* 0x000000ffff047224 */ /* 0x000fe400078e000e */
[----:B------:R-:W-:Y:S01]  /*0ba0*/  IMAD.MOV.U32 R18, RZ, RZ, 0x1 ;  /* 0x00000001ff127424 */ /* 0x000fe200078e00ff */
[C---:B------:R-:W-:Y:S01]  /*0bb0*/  FSETP.GEU.AND P2, PT, |R7|.reuse, 1.469367938527859385e-39, PT ;  /* 0x001000000700780b */ /* 0x040fe20003f4e200 */
[----:B------:R-:W-:Y:S01]  /*0bc0*/  IMAD.MOV.U32 R6, RZ, RZ, R22 ;  /* 0x000000ffff067224 */ /* 0x000fe200078e0016 */
[----:B------:R-:W-:Y:S01]  /*0bd0*/  LOP3.LUT R2, R7, 0x7ff00000, RZ, 0xc0, !PT ;  /* 0x7ff0000007027812 */ /* 0x000fe200078ec0ff */
[----:B------:R-:W-:-:S02]  /*0be0*/  @!P0 DMUL R4, R8, 8.98846567431157953865e+307 ;  /* 0x7fe0000008048828 */ /* 0x000fc40000000000 */
[----:B------:R-:W-:Y:S02]  /*0bf0*/  IMAD.MOV.U32 R14, RZ, RZ, R6 ;  /* 0x000000ffff0e7224 */ /* 0x000fe400078e0006 */
[----:B------:R-:W-:Y:S02]  /*0c00*/  IMAD.MOV.U32 R24, RZ, RZ, R2 ;  /* 0x000000ffff187224 */ /* 0x000fe400078e0002 */
[----:B------:R-:W0:Y:S04]  /*0c10*/  MUFU.RCP64H R19, R5 ;  /* 0x0000000500137308 */ /* 0x000e280000001800 */
[----:B------:R-:W-:-:S04]  /*0c20*/  @!P2 LOP3.LUT R23, R9, 0x7ff00000, RZ, 0xc0, !PT ;  /* 0x7ff000000917a812 */ /* 0x000fc800078ec0ff */
[----:B------:R-:W-:Y:S01]  /*0c30*/  @!P2 ISETP.GE.U32.AND P3, PT, R2, R23, PT ;  /* 0x000000170200a20c */ /* 0x000fe20003f66070 */
[----:B0-----:R-:W-:-:S08]  /*0c40*/  DFMA R16, R18, -R4, 1 ;  /* 0x3ff000001210742b */ /* 0x001fd00000000804 */
[----:B------:R-:W-:Y:S01]  /*0c50*/  DFMA R20, R16, R16, R16 ;  /* 0x000000101014722b */ /* 0x000fe20000000010 */
[----:B------:R-:W-:Y:S01]  /*0c60*/  IMAD.MOV.U32 R16, RZ, RZ, 0x1ca00000 ;  /* 0x1ca00000ff107424 */ /* 0x000fe200078e00ff */
[----:B------:R-:W-:-:S04]  /*0c70*/  LOP3.LUT R17, R15, 0x7ff00000, RZ, 0xc0, !PT ;  /* 0x7ff000000f117812 */ /* 0x000fc800078ec0ff */
[----:B------:R-:W-:Y:S02]  /*0c80*/  ISETP.GE.U32.AND P1, PT, R2, R17, PT ;  /* 0x000000110200720c */ /* 0x000fe40003f26070 */
[----:B------:R-:W-:Y:S01]  /*0c90*/  DFMA R18, R18, R20, R18 ;  /* 0x000000141212722b */ /* 0x000fe20000000012 */
[----:B------:R-:W-:Y:S01]  /*0ca0*/  IMAD.MOV.U32 R25, RZ, RZ, R17 ;  /* 0x000000ffff197224 */ /* 0x000fe200078e0011 */
[C---:B------:R-:W-:Y:S02]  /*0cb0*/  @!P2 SEL R21, R16.reuse, 0x63400000, !P3 ;  /* 0x634000001015a807 */ /* 0x040fe40005800000 */
[----:B------:R-:W-:Y:S02]  /*0cc0*/  SEL R15, R16, 0x63400000, !P1 ;  /* 0x63400000100f7807 */ /* 0x000fe40004800000 */
[--C-:B------:R-:W-:Y:S02]  /*0cd0*/  @!P2 LOP3.LUT R22, R21, 0x80000000, R7.reuse, 0xf8, !PT ;  /* 0x800000001516a812 */ /* 0x100fe400078ef807 */
[----:B------:R-:W-:Y:S01]  /*0ce0*/  LOP3.LUT R15, R15, 0x800fffff, R7, 0xf8, !PT ;  /* 0x800fffff0f0f7812 */ /* 0x000fe200078ef807 */
[----:B------:R-:W-:Y:S01]  /*0cf0*/  DFMA R20, R18, -R4, 1 ;  /* 0x3ff000001214742b */ /* 0x000fe20000000804 */
[----:B------:R-:W-:Y:S01]  /*0d00*/  @!P2 LOP3.LUT R23, R22, 0x100000, RZ, 0xfc, !PT ;  /* 0x001000001617a812 */ /* 0x000fe200078efcff */
[----:B------:R-:W-:Y:S01]  /*0d10*/  @!P2 IMAD.MOV.U32 R22, RZ, RZ, RZ ;  /* 0x000000ffff16a224 */ /* 0x000fe200078e00ff */
[----:B------:R-:W-:-:S05]  /*0d20*/  @!P0 LOP3.LUT R25, R5, 0x7ff00000, RZ, 0xc0, !PT ;  /* 0x7ff0000005198812 */ /* 0x000fca00078ec0ff */
[----:B------:R-:W-:Y:S01]  /*0d30*/  @!P2 DFMA R14, R14, 2, -R22 ;  /* 0x400000000e0ea82b */ /* 0x000fe20000000816 */
[----:B------:R-:W-:Y:S01]  /*0d40*/  VIADD R26, R25, 0xffffffff ;  /* 0xffffffff191a7836 */ /* 0x000fe20000000000 */
        /* <DEDUP_REMOVED lines=12> */
[----:B------:R-:W-:Y:S01]  /*0e10*/  VIMNMX R2, PT, PT, R6, 0x46a00000, PT ;  /* 0x46a0000006027848 */ /* 0x000fe20003fe0100 */
[----:B------:R-:W-:Y:S01]  /*0e20*/  IMAD.MOV.U32 R6, RZ, RZ, RZ ;  /* 0x000000ffff067224 */ /* 0x000fe200078e00ff */
[----:B------:R-:W-:-:S05]  /*0e30*/  SEL R7, R16, 0x63400000, !P0 ;  /* 0x6340000010077807 */ /* 0x000fca0004000000 */
[----:B------:R-:W-:-:S04]  /*0e40*/  IMAD.IADD R2, R2, 0x1, -R7 ;  /* 0x0000000102027824 */ /* 0x000fc800078e0a07 */
        /* <DEDUP_REMOVED lines=20> */
.L_x_54:
        /* <DEDUP_REMOVED lines=16> */
.L_x_57:
[----:B------:R-:W-:Y:S01]  /*1090*/  LOP3.LUT R17, R9, 0x80000, RZ, 0xfc, !PT ;  /* 0x0008000009117812 */ /* 0x000fe200078efcff */
[----:B------:R-:W-:Y:S01]  /*10a0*/  IMAD.MOV.U32 R16, RZ, RZ, R8 ;  /* 0x000000ffff107224 */ /* 0x000fe200078e0008 */
[----:B------:R-:W-:Y:S06]  /*10b0*/  BRA `(.L_x_55) ;  /* 0x0000000000087947 */ /* 0x000fec0003800000 */
.L_x_56:
[----:B------:R-:W-:Y:S01]  /*10c0*/  LOP3.LUT R17, R7, 0x80000, RZ, 0xfc, !PT ;  /* 0x0008000007117812 */ /* 0x000fe200078efcff */
[----:B------:R-:W-:-:S07]  /*10d0*/  IMAD.MOV.U32 R16, RZ, RZ, R6 ;  /* 0x000000ffff107224 */ /* 0x000fce00078e0006 */
.L_x_55:
[----:B------:R-:W-:Y:S05]  /*10e0*/  BSYNC.RECONVERGENT B1 ;  /* 0x0000000000017941 */ /* 0x000fea0003800200 */
.L_x_53:
[----:B------:R-:W-:Y:S02]  /*10f0*/  IMAD.MOV.U32 R4, RZ, RZ, R0 ;  /* 0x000000ffff047224 */ /* 0x000fe400078e0000 */
[----:B------:R-:W-:-:S04]  /*1100*/  IMAD.MOV.U32 R5, RZ, RZ, 0x0 ;  /* 0x00000000ff057424 */ /* 0x000fc800078e00ff */
[----:B------:R-:W-:Y:S05]  /*1110*/  RET.REL.NODEC R4 `(_Z20get_patch_similarityllllPKdPd) ;  /* 0xffffffec04b87950 */ /* 0x000fea0003c3ffff */
.L_x_58:
        /* <DEDUP_REMOVED lines=14> */
.L_x_60:


//--------------------- .nv.shared._Z19cumulative_sum_rowslllPd --------------------------
	.section	.nv.shared._Z19cumulative_sum_rowslllPd,"aw",@nobits
	.sectionflags	@""
	.align	16
	.zero		1024


//--------------------- .nv.shared.reserved.0     --------------------------
	.section	.nv.shared.reserved.0,"aw",@nobits
	.weak		__nv_reservedSMEM_offset_0_alias
	.size		__nv_reservedSMEM_offset_0_alias, 0, 64
	.other		__nv_reservedSMEM_offset_0_alias,@"STO_CUDA_RESERVED_SHARED STV_DEFAULT"
__nv_reservedSMEM_offset_0_alias:
	.zero		0
	.zero		64


//--------------------- .nv.shared._Z23cumulative_sum_cols_dstlllPd --------------------------
	.section	.nv.shared._Z23cumulative_sum_cols_dstlllPd,"aw",@nobits
	.sectionflags	@""
	.align	16
	.zero		1024


//--------------------- .nv.shared._Z23cumulative_sum_cols_srclllPd --------------------------
	.section	.nv.shared._Z23cumulative_sum_cols_srclllPd,"aw",@nobits
	.sectionflags	@""
	.align	16
	.zero		1024


//--------------------- .nv.shared._Z20get_pixel_similaritylllPKdS0_Pd --------------------------
	.section	.nv.shared._Z20get_pixel_similaritylllPKdS0_Pd,"aw",@nobits
	.sectionflags	@""
	.align	16
	.zero		1024


//--------------------- .nv.shared._Z24traceback_correspondencelllPKcPlPc --------------------------
	.section	.nv.shared._Z24traceback_correspondencelllPKcPlPc,"aw",@nobits
	.sectionflags	@""
	.align	16
	.zero		1024


//--------------------- .nv.shared._Z10find_costslllldPKdPc --------------------------
	.section	.nv.shared._Z10find_costslllldPKdPc,"aw",@nobits
	.sectionflags	@""
	.align	16
	.zero		1024


//--------------------- .nv.shared._Z26get_patch_similarity_naivellllPKdPd --------------------------
	.section	.nv.shared._Z26get_patch_similarity_naivellllPKdPd,"aw",@nobits
	.sectionflags	@""
	.align	16
	.zero		1024


//--------------------- .nv.shared._Z20get_patch_similarityllllPKdPd --------------------------
	.section	.nv.shared._Z20get_patch_similarityllllPKdPd,"aw",@nobits
	.sectionflags	@""
	.align	16
	.zero		1024


//--------------------- .nv.constant0._Z19cumulative_sum_rowslllPd --------------------------
	.section	.nv.constant0._Z19cumulative_sum_rowslllPd,"a",@progbits
	.sectionflags	@""
	.align	4
.nv.constant0._Z19cumulative_sum_rowslllPd:
	.zero		928


//--------------------- .nv.constant0._Z23cumulative_sum_cols_dstlllPd --------------------------
	.section	.nv.constant0._Z23cumulative_sum_cols_dstlllPd,"a",@progbits
	.sectionflags	@""
	.align	4
.nv.constant0._Z23cumulative_sum_cols_dstlllPd:
	.zero		928


//--------------------- .nv.constant0._Z23cumulative_sum_cols_srclllPd --------------------------
	.section	.nv.constant0._Z23cumulative_sum_cols_srclllPd,"a",@progbits
	.sectionflags	@""
	.align	4
.nv.constant0._Z23cumulative_sum_cols_srclllPd:
	.zero		928


//--------------------- .nv.constant0._Z20get_pixel_similaritylllPKdS0_Pd --------------------------
	.section	.nv.constant0._Z20get_pixel_similaritylllPKdS0_Pd,"a",@progbits
	.sectionflags	@""
	.align	4
.nv.constant0._Z20get_pixel_similaritylllPKdS0_Pd:
	.zero		944


//--------------------- .nv.constant0._Z24traceback_correspondencelllPKcPlPc --------------------------
	.section	.nv.constant0._Z24traceback_correspondencelllPKcPlPc,"a",@progbits
	.sectionflags	@""
	.align	4
.nv.constant0._Z24traceback_correspondencelllPKcPlPc:
	.zero		944


//--------------------- .nv.constant0._Z10find_costslllldPKdPc --------------------------
	.section	.nv.constant0._Z10find_costslllldPKdPc,"a",@progbits
	.sectionflags	@""
	.align	4
.nv.constant0._Z10find_costslllldPKdPc:
	.zero		952


//--------------------- .nv.constant0._Z26get_patch_similarity_naivellllPKdPd --------------------------
	.section	.nv.constant0._Z26get_patch_similarity_naivellllPKdPd,"a",@progbits
	.sectionflags	@""
	.align	4
.nv.constant0._Z26get_patch_similarity_naivellllPKdPd:
	.zero		944


//--------------------- .nv.constant0._Z20get_patch_similarityllllPKdPd --------------------------
	.section	.nv.constant0._Z20get_patch_similarityllllPKdPd,"a",@progbits
	.sectionflags	@""
	.align	4
.nv.constant0._Z20get_patch_similarityllllPKdPd:
	.zero		944


//--------------------- SYMBOLS --------------------------

	.type		.nv.reservedSmem.offset0,@object
	.size		.nv.reservedSmem.offset0,0x4
	.type		.nv.reservedSmem.cap,@object
	.size		.nv.reservedSmem.cap,0x4
